// auto-generated by cutlass_sweep.gemm — config: {"arch": "sm_90", "cluster_m": 1, "cluster_n": 1, "dtype": "tf32", "dtype_b": "tf32", "layout": "tt", "stages": 0, "tile_k": 64, "tile_m": 128, "tile_n": 64}
#include "cutlass/cutlass.h"
#include "cutlass/gemm/collective/collective_builder.hpp"
#include "cutlass/gemm/device/gemm_universal_adapter.h"
#include "cutlass/gemm/kernel/gemm_universal.hpp"
#include "cutlass/epilogue/collective/collective_builder.hpp"

using ElemA = cutlass::tfloat32_t;
using ElemB = cutlass::tfloat32_t;
using ElemCD = cutlass::tfloat32_t;
using Acc  = float;
using TileShape    = cute::Shape<cute::_128, cute::_64, cute::_64>;
using ClusterShape = cute::Shape<cute::_1, cute::_1, cute::_1>;

using CollectiveEpilogue = typename cutlass::epilogue::collective::CollectiveBuilder<
    cutlass::arch::Sm90, cutlass::arch::OpClassTensorOp,
    TileShape, ClusterShape,
    cutlass::epilogue::collective::EpilogueTileAuto,
    Acc, Acc,
    ElemCD, cutlass::layout::RowMajor, 128 / cutlass::sizeof_bits<ElemCD>::value,
    ElemCD, cutlass::layout::RowMajor, 128 / cutlass::sizeof_bits<ElemCD>::value,
    cutlass::epilogue::collective::EpilogueScheduleAuto
  >::CollectiveOp;

using CollectiveMainloop = typename cutlass::gemm::collective::CollectiveBuilder<
    cutlass::arch::Sm90, cutlass::arch::OpClassTensorOp,
    ElemA, cutlass::layout::ColumnMajor, 128 / cutlass::sizeof_bits<ElemA>::value,
    ElemB, cutlass::layout::ColumnMajor, 128 / cutlass::sizeof_bits<ElemB>::value,
    Acc,
    TileShape, ClusterShape,
    cutlass::gemm::collective::StageCountAutoCarveout<static_cast<int>(sizeof(typename CollectiveEpilogue::SharedStorage))>,
    cutlass::gemm::collective::KernelScheduleAuto
  >::CollectiveOp;

using GemmKernel = cutlass::gemm::kernel::GemmUniversal<
    cute::Shape<int,int,int,int>,
    CollectiveMainloop,
    CollectiveEpilogue
>;
using Gemm = cutlass::gemm::device::GemmUniversalAdapter<GemmKernel>;

// Force the device kernel symbol into the cubin without needing a host main.
auto* _anchor = &cutlass::device_kernel<GemmKernel>;


// ===== COMPILED SASS (sm_90a) =====

	.target	sm_90a

	.elftype	@"ET_EXEC"


//--------------------- .note.nv.tkinfo           --------------------------
	.section	.note.nv.tkinfo,"",@"SHT_NOTE"
	.sectionflags	@"SHF_NOTE_NV_TKINFO"
	.tkinfo
        /*0018*/ 	.word	0x00000002
        /*0030*/ 	.string	""
        /*0030*/ 	.string	"ptxas"
        /*0030*/ 	.string	"Cuda compilation tools, release 13.0, V13.0.88"
        /*0030*/ 	.string	"Build cuda_13.0.r13.0/compiler.36424714_0"
        /*0030*/ 	.string	"-arch sm_90a -m 64 "



//--------------------- .note.nv.cuinfo           --------------------------
	.section	.note.nv.cuinfo,"",@"SHT_NOTE"
	.sectionflags	@"SHF_NOTE_NV_CUINFO"
        /*0018*/ 	.short	0x0002
        /*001a*/ 	.short	0x005a
        /*001c*/ 	.short	0x0082
	.zero		2


//--------------------- .nv.info                  --------------------------
	.section	.nv.info,"",@"SHT_CUDA_INFO"
	.align	4


	//----- nvinfo : EIATTR_REGCOUNT
	.align		4
        /*0000*/ 	.byte	0x04, 0x2f
        /*0002*/ 	.short	(.L_16 - .L_15)
	.align		4
.L_15:
        /*0004*/ 	.word	index@(_ZN7cutlass13device_kernelINS_4gemm6kernel13GemmUniversalIN4cute5tupleIJiiiiEEENS1_10collective13CollectiveMmaINS1_39MainloopSm90TmaGmmaRmemAWarpSpecializedILi4ENS5_IJNS4_1CILi1EEESB_SB_EEENS1_35KernelTmaWarpSpecializedCooperativeEEENS5_IJNSA_ILi128EEENSA_ILi64EEESG_EEENS_10tfloat32_tENS5_IJSB_llEEESI_NS5_IJlSB_lEEENS4_8TiledMMAINS4_8MMA_AtomIJNS4_4SM904GMMA29MMA_64x64x8_F32TF32TF32_RS_TNILNSO_7ScaleInE1ELSQ_1EEEEEENS4_6LayoutINS5_IJNSA_ILi2EEESB_SB_EEENS5_IJSB_NSA_ILi0EEESW_EEEEENS5_IJNS4_10UnderscoreESZ_SZ_EEEEENS4_13SM90_TMA_LOADENS4_14ComposedLayoutINS4_7SwizzleILi1ELi4ELi3EEENS4_18smem_ptr_flag_bitsILi32EEENST_INS5_IJNSA_ILi8EEES18_EEENS5_IJSB_S18_EEEEEEENS4_9Copy_AtomIJNS4_39AutoVectorizingCopyWithAssumedAlignmentILi128EEESI_EEENS4_8identityES12_NS13_INS14_ILi3ELi4ELi3EEES17_NST_INS5_IJS18_NSA_ILi32EEEEEENS5_IJS1J_SB_EEEEEEEvS1H_EENS_8epilogue10collective6detail29Sm90TmaWarpSpecializedAdapterINS1Q_15DefaultEpilogueISI_SK_SK_NS1P_6thread17LinearCombinationISI_Li1EffLNS1U_9ScaleType4KindE0ELNS_15FloatRoundStyleE2ESI_EENS1_15EpilogueDefaultEEEEEvvEEEEvNT_6ParamsE)
        /*0008*/ 	.word	0x000000a8


	//----- nvinfo : EIATTR_FRAME_SIZE
	.align		4
.L_16:
        /*000c*/ 	.byte	0x04, 0x11
        /*000e*/ 	.short	(.L_18 - .L_17)
	.align		4
.L_17:
        /*0010*/ 	.word	index@(_ZN7cutlass13device_kernelINS_4gemm6kernel13GemmUniversalIN4cute5tupleIJiiiiEEENS1_10collective13CollectiveMmaINS1_39MainloopSm90TmaGmmaRmemAWarpSpecializedILi4ENS5_IJNS4_1CILi1EEESB_SB_EEENS1_35KernelTmaWarpSpecializedCooperativeEEENS5_IJNSA_ILi128EEENSA_ILi64EEESG_EEENS_10tfloat32_tENS5_IJSB_llEEESI_NS5_IJlSB_lEEENS4_8TiledMMAINS4_8MMA_AtomIJNS4_4SM904GMMA29MMA_64x64x8_F32TF32TF32_RS_TNILNSO_7ScaleInE1ELSQ_1EEEEEENS4_6LayoutINS5_IJNSA_ILi2EEESB_SB_EEENS5_IJSB_NSA_ILi0EEESW_EEEEENS5_IJNS4_10UnderscoreESZ_SZ_EEEEENS4_13SM90_TMA_LOADENS4_14ComposedLayoutINS4_7SwizzleILi1ELi4ELi3EEENS4_18smem_ptr_flag_bitsILi32EEENST_INS5_IJNSA_ILi8EEES18_EEENS5_IJSB_S18_EEEEEEENS4_9Copy_AtomIJNS4_39AutoVectorizingCopyWithAssumedAlignmentILi128EEESI_EEENS4_8identityES12_NS13_INS14_ILi3ELi4ELi3EEES17_NST_INS5_IJS18_NSA_ILi32EEEEEENS5_IJS1J_SB_EEEEEEEvS1H_EENS_8epilogue10collective6detail29Sm90TmaWarpSpecializedAdapterINS1Q_15DefaultEpilogueISI_SK_SK_NS1P_6thread17LinearCombinationISI_Li1EffLNS1U_9ScaleType4KindE0ELNS_15FloatRoundStyleE2ESI_EENS1_15EpilogueDefaultEEEEEvvEEEEvNT_6ParamsE)
        /*0014*/ 	.word	0x00000000


	//----- nvinfo : EIATTR_MIN_STACK_SIZE
	.align		4
.L_18:
        /*0018*/ 	.byte	0x04, 0x12
        /*001a*/ 	.short	(.L_20 - .L_19)
	.align		4
.L_19:
        /*001c*/ 	.word	index@(_ZN7cutlass13device_kernelINS_4gemm6kernel13GemmUniversalIN4cute5tupleIJiiiiEEENS1_10collective13CollectiveMmaINS1_39MainloopSm90TmaGmmaRmemAWarpSpecializedILi4ENS5_IJNS4_1CILi1EEESB_SB_EEENS1_35KernelTmaWarpSpecializedCooperativeEEENS5_IJNSA_ILi128EEENSA_ILi64EEESG_EEENS_10tfloat32_tENS5_IJSB_llEEESI_NS5_IJlSB_lEEENS4_8TiledMMAINS4_8MMA_AtomIJNS4_4SM904GMMA29MMA_64x64x8_F32TF32TF32_RS_TNILNSO_7ScaleInE1ELSQ_1EEEEEENS4_6LayoutINS5_IJNSA_ILi2EEESB_SB_EEENS5_IJSB_NSA_ILi0EEESW_EEEEENS5_IJNS4_10UnderscoreESZ_SZ_EEEEENS4_13SM90_TMA_LOADENS4_14ComposedLayoutINS4_7SwizzleILi1ELi4ELi3EEENS4_18smem_ptr_flag_bitsILi32EEENST_INS5_IJNSA_ILi8EEES18_EEENS5_IJSB_S18_EEEEEEENS4_9Copy_AtomIJNS4_39AutoVectorizingCopyWithAssumedAlignmentILi128EEESI_EEENS4_8identityES12_NS13_INS14_ILi3ELi4ELi3EEES17_NST_INS5_IJS18_NSA_ILi32EEEEEENS5_IJS1J_SB_EEEEEEEvS1H_EENS_8epilogue10collective6detail29Sm90TmaWarpSpecializedAdapterINS1Q_15DefaultEpilogueISI_SK_SK_NS1P_6thread17LinearCombinationISI_Li1EffLNS1U_9ScaleType4KindE0ELNS_15FloatRoundStyleE2ESI_EENS1_15EpilogueDefaultEEEEEvvEEEEvNT_6ParamsE)
        /*0020*/ 	.word	0x00000000
.L_20:


//--------------------- .nv.compat                --------------------------
	.section	.nv.compat,"",@"SHT_CUDA_COMPAT_INFO"
	.align	4
        /*0000*/ 	.byte	0x02, 0x09, 0x01, 0x00, 0x02, 0x02, 0x04, 0x00, 0x02, 0x05, 0x05, 0x00, 0x03, 0x07, 0x01, 0x01
        /*0010*/ 	.byte	0x02, 0x03, 0x01, 0x00, 0x02, 0x06, 0x01, 0x00, 0x04, 0x0b, 0x08, 0x00, 0x00, 0x00, 0x00, 0x00
        /*0020*/ 	.byte	0x00, 0x00, 0x00, 0x00


//--------------------- .nv.info._ZN7cutlass13device_kernelINS_4gemm6kernel13GemmUniversalIN4cute5tupleIJiiiiEEENS1_10collective13CollectiveMmaINS1_39MainloopSm90TmaGmmaRmemAWarpSpecializedILi4ENS5_IJNS4_1CILi1EEESB_SB_EEENS1_35KernelTmaWarpSpecializedCooperativeEEENS5_IJNSA_ILi128EEENSA_ILi64EEESG_EEENS_10tfloat32_tENS5_IJSB_llEEESI_NS5_IJlSB_lEEENS4_8TiledMMAINS4_8MMA_AtomIJNS4_4SM904GMMA29MMA_64x64x8_F32TF32TF32_RS_TNILNSO_7ScaleInE1ELSQ_1EEEEEENS4_6LayoutINS5_IJNSA_ILi2EEESB_SB_EEENS5_IJSB_NSA_ILi0EEESW_EEEEENS5_IJNS4_10UnderscoreESZ_SZ_EEEEENS4_13SM90_TMA_LOADENS4_14ComposedLayoutINS4_7SwizzleILi1ELi4ELi3EEENS4_18smem_ptr_flag_bitsILi32EEENST_INS5_IJNSA_ILi8EEES18_EEENS5_IJSB_S18_EEEEEEENS4_9Copy_AtomIJNS4_39AutoVectorizingCopyWithAssumedAlignmentILi128EEESI_EEENS4_8identityES12_NS13_INS14_ILi3ELi4ELi3EEES17_NST_INS5_IJS18_NSA_ILi32EEEEEENS5_IJS1J_SB_EEEEEEEvS1H_EENS_8epilogue10collective6detail29Sm90TmaWarpSpecializedAdapterINS1Q_15DefaultEpilogueISI_SK_SK_NS1P_6thread17LinearCombinationISI_Li1EffLNS1U_9ScaleType4KindE0ELNS_15FloatRoundStyleE2ESI_EENS1_15EpilogueDefaultEEEEEvvEEEEvNT_6ParamsE --------------------------
	.section	.nv.info._ZN7cutlass13device_kernelINS_4gemm6kernel13GemmUniversalIN4cute5tupleIJiiiiEEENS1_10collective13CollectiveMmaINS1_39MainloopSm90TmaGmmaRmemAWarpSpecializedILi4ENS5_IJNS4_1CILi1EEESB_SB_EEENS1_35KernelTmaWarpSpecializedCooperativeEEENS5_IJNSA_ILi128EEENSA_ILi64EEESG_EEENS_10tfloat32_tENS5_IJSB_llEEESI_NS5_IJlSB_lEEENS4_8TiledMMAINS4_8MMA_AtomIJNS4_4SM904GMMA29MMA_64x64x8_F32TF32TF32_RS_TNILNSO_7ScaleInE1ELSQ_1EEEEEENS4_6LayoutINS5_IJNSA_ILi2EEESB_SB_EEENS5_IJSB_NSA_ILi0EEESW_EEEEENS5_IJNS4_10UnderscoreESZ_SZ_EEEEENS4_13SM90_TMA_LOADENS4_14ComposedLayoutINS4_7SwizzleILi1ELi4ELi3EEENS4_18smem_ptr_flag_bitsILi32EEENST_INS5_IJNSA_ILi8EEES18_EEENS5_IJSB_S18_EEEEEEENS4_9Copy_AtomIJNS4_39AutoVectorizingCopyWithAssumedAlignmentILi128EEESI_EEENS4_8identityES12_NS13_INS14_ILi3ELi4ELi3EEES17_NST_INS5_IJS18_NSA_ILi32EEEEEENS5_IJS1J_SB_EEEEEEEvS1H_EENS_8epilogue10collective6detail29Sm90TmaWarpSpecializedAdapterINS1Q_15DefaultEpilogueISI_SK_SK_NS1P_6thread17LinearCombinationISI_Li1EffLNS1U_9ScaleType4KindE0ELNS_15FloatRoundStyleE2ESI_EENS1_15EpilogueDefaultEEEEEvvEEEEvNT_6ParamsE,"",@"SHT_CUDA_INFO"
	.sectionflags	@""
	.align	4


	//----- nvinfo : EIATTR_CUDA_API_VERSION
	.align		4
        /*0000*/ 	.byte	0x04, 0x37
        /*0002*/ 	.short	(.L_22 - .L_21)
.L_21:
        /*0004*/ 	.word	0x00000082


	//----- nvinfo : EIATTR_KPARAM_INFO
	.align		4
.L_22:
        /*0008*/ 	.byte	0x04, 0x17
        /*000a*/ 	.short	(.L_24 - .L_23)
.L_23:
        /*000c*/ 	.word	0x00000000
        /*0010*/ 	.short	0x0000
        /*0012*/ 	.short	0x0070
        /*0014*/ 	.byte	0x00, 0xf0, 0x01, 0x10


	//----- nvinfo : EIATTR_SPARSE_MMA_MASK
	.align		4
.L_24:
        /*0018*/ 	.byte	0x03, 0x50
        /*001a*/ 	.short	0x0000


	//----- nvinfo : EIATTR_MAXREG_COUNT
	.align		4
        /*001c*/ 	.byte	0x03, 0x1b
        /*001e*/ 	.short	0x00a8


	//----- nvinfo : EIATTR_NUM_BARRIERS
	.align		4
        /*0020*/ 	.byte	0x02, 0x4c
        /*0022*/ 	.byte	0x01
	.zero		1


	//----- nvinfo : EIATTR_EXTERNS
	.align		4
        /*0024*/ 	.byte	0x04, 0x0f
        /*0026*/ 	.short	(.L_26 - .L_25)


	//   ....[0]....
	.align		4
.L_25:
        /*0028*/ 	.word	index@(__assertfail)


	//----- nvinfo : EIATTR_MERCURY_ISA_VERSION
	.align		4
.L_26:
        /*002c*/ 	.byte	0x03, 0x5f
        /*002e*/ 	.short	0x0101


	//----- nvinfo : EIATTR_INT_WARP_WIDE_INSTR_OFFSETS
	.align		4
        /*0030*/ 	.byte	0x04, 0x31
        /*0032*/ 	.short	(.L_28 - .L_27)


	//   ....[0]....
.L_27:
        /*0034*/ 	.word	0x000003b0


	//   ....[1]....
        /*0038*/ 	.word	0x000003e0


	//   ....[2]....
        /*003c*/ 	.word	0x00000500


	//----- nvinfo : EIATTR_COOP_GROUP_MASK_REGIDS
	.align		4
.L_28:
        /*0040*/ 	.byte	0x04, 0x29
        /*0042*/ 	.short	(.L_30 - .L_29)


	//   ....[0]....
.L_29:
        /*0044*/ 	.word	0xffffffff


	//   ....[1]....
        /*0048*/ 	.word	0xffffffff


	//   ....[2]....
        /*004c*/ 	.word	0xffffffff


	//   ....[3]....
        /*0050*/ 	.word	0xffffffff


	//   ....[4]....
        /*0054*/ 	.word	0x0500000f


	//----- nvinfo : EIATTR_COOP_GROUP_INSTR_OFFSETS
	.align		4
.L_30:
        /*0058*/ 	.byte	0x04, 0x28
        /*005a*/ 	.short	(.L_32 - .L_31)


	//   ....[0]....
.L_31:
        /*005c*/ 	.word	0x00000060


	//   ....[1]....
        /*0060*/ 	.word	0x00000070


	//   ....[2]....
        /*0064*/ 	.word	0x00000130


	//   ....[3]....
        /*0068*/ 	.word	0x000002c0


	//   ....[4]....
        /*006c*/ 	.word	0x000075c0


	//----- nvinfo : EIATTR_REG_RECONFIG
	.align		4
.L_32:
        /*0070*/ 	.byte	0x01, 0x54
	.zero		2


	//----- nvinfo : EIATTR_SYSCALL_OFFSETS
	.align		4
        /*0074*/ 	.byte	0x04, 0x46
        /*0076*/ 	.short	(.L_34 - .L_33)


	//   ....[0]....
.L_33:
        /*0078*/ 	.word	0x000013a0


	//   ....[1]....
        /*007c*/ 	.word	0x000014d0


	//   ....[2]....
        /*0080*/ 	.word	0x000015c0


	//   ....[3]....
        /*0084*/ 	.word	0x00006190


	//   ....[4]....
        /*0088*/ 	.word	0x000062c0


	//----- nvinfo : EIATTR_MBARRIER_INSTR_OFFSETS
	.align		4
.L_34:
        /*008c*/ 	.byte	0x04, 0x39
        /*008e*/ 	.short	(.L_36 - .L_35)


	//   ....[0]....
.L_35:
        /*0090*/ 	.word	0x00000230
        /*0094*/ 	.word	0x000000ff
        /*0098*/ 	.word	0x00000000
        /*009c*/ 	.short	0x0100
        /*009e*/ 	.byte	0x08
	.zero		1


	//   ....[1]....
        /*00a0*/ 	.word	0x00000240
        /*00a4*/ 	.word	0x000000ff
        /*00a8*/ 	.word	0x00000020
        /*00ac*/ 	.short	0x0100
        /*00ae*/ 	.byte	0x08
	.zero		1


	//   ....[2]....
        /*00b0*/ 	.word	0x00000250
        /*00b4*/ 	.word	0x000000ff
        /*00b8*/ 	.word	0x00000008
        /*00bc*/ 	.short	0x0100
        /*00be*/ 	.byte	0x08
	.zero		1


	//   ....[3]....
        /*00c0*/ 	.word	0x00000260
        /*00c4*/ 	.word	0x000000ff
        /*00c8*/ 	.word	0x00000028
        /*00cc*/ 	.short	0x0100
        /*00ce*/ 	.byte	0x08
	.zero		1


	//   ....[4]....
        /*00d0*/ 	.word	0x00000270
        /*00d4*/ 	.word	0x000000ff
        /*00d8*/ 	.word	0x00000010
        /*00dc*/ 	.short	0x0100
        /*00de*/ 	.byte	0x08
	.zero		1


	//   ....[5]....
        /*00e0*/ 	.word	0x00000280
        /*00e4*/ 	.word	0x000000ff
        /*00e8*/ 	.word	0x00000030
        /*00ec*/ 	.short	0x0100
        /*00ee*/ 	.byte	0x08
	.zero		1


	//   ....[6]....
        /*00f0*/ 	.word	0x00000290
        /*00f4*/ 	.word	0x000000ff
        /*00f8*/ 	.word	0x00000018
        /*00fc*/ 	.short	0x0100
        /*00fe*/ 	.byte	0x08
	.zero		1


	//   ....[7]....
        /*0100*/ 	.word	0x000002a0
        /*0104*/ 	.word	0x000000ff
        /*0108*/ 	.word	0x00000038
        /*010c*/ 	.short	0x0100
        /*010e*/ 	.byte	0x08
	.zero		1


	//   ....[8]....
        /*0110*/ 	.word	0x00000580
        /*0114*/ 	.word	0x000000ff
        /*0118*/ 	.word	0x00000050
        /*011c*/ 	.short	0x0100
        /*011e*/ 	.byte	0x08
	.zero		1


	//   ....[9]....
        /*0120*/ 	.word	0x000005e0
        /*0124*/ 	.word	0x000000ff
        /*0128*/ 	.word	0x00000058
        /*012c*/ 	.short	0x0100
        /*012e*/ 	.byte	0x08
	.zero		1


	//   ....[10]....
        /*0130*/ 	.word	0x00001660
        /*0134*/ 	.word	0x00000003
        /*0138*/ 	.word	0x00000000
        /*013c*/ 	.short	0x010a
        /*013e*/ 	.byte	0x3f
	.zero		1


	//   ....[11]....
        /*0140*/ 	.word	0x000016a0
        /*0144*/ 	.word	0x00000003
        /*0148*/ 	.word	0x00000000
        /*014c*/ 	.short	0x010a
        /*014e*/ 	.byte	0x3f
	.zero		1


	//   ....[12]....
        /*0150*/ 	.word	0x000017e0
        /*0154*/ 	.word	0x00000003
        /*0158*/ 	.word	0x00000000
        /*015c*/ 	.short	0x010a
        /*015e*/ 	.byte	0x3f
	.zero		1


	//   ....[13]....
        /*0160*/ 	.word	0x00001dc0
        /*0164*/ 	.word	0x00000003
        /*0168*/ 	.word	0x00000000
        /*016c*/ 	.short	0x010a
        /*016e*/ 	.byte	0x3f
	.zero		1


	//   ....[14]....
        /*0170*/ 	.word	0x00002080
        /*0174*/ 	.word	0x00000008
        /*0178*/ 	.word	0x00000000
        /*017c*/ 	.short	0x010a
        /*017e*/ 	.byte	0x3f
	.zero		1


	//   ....[15]....
        /*0180*/ 	.word	0x00002220
        /*0184*/ 	.word	0x000000ff
        /*0188*/ 	.word	0x00000000
        /*018c*/ 	.short	0x0101
        /*018e*/ 	.byte	0x06
	.zero		1


	//   ....[16]....
        /*0190*/ 	.word	0x00002640
        /*0194*/ 	.word	0x00000008
        /*0198*/ 	.word	0x00000000
        /*019c*/ 	.short	0x010a
        /*019e*/ 	.byte	0x3f
	.zero		1


	//   ....[17]....
        /*01a0*/ 	.word	0x00002980
        /*01a4*/ 	.word	0x000000ff
        /*01a8*/ 	.word	0x00000000
        /*01ac*/ 	.short	0x0101
        /*01ae*/ 	.byte	0x04
	.zero		1


	//   ....[18]....
        /*01b0*/ 	.word	0x00002e40
        /*01b4*/ 	.word	0x000000ff
        /*01b8*/ 	.word	0x00000000
        /*01bc*/ 	.short	0x0101
        /*01be*/ 	.byte	0x04
	.zero		1


	//   ....[19]....
        /*01c0*/ 	.word	0x00006470
        /*01c4*/ 	.word	0x00000025
        /*01c8*/ 	.word	0x00000020
        /*01cc*/ 	.short	0x010a
        /*01ce*/ 	.byte	0x3f
	.zero		1


	//   ....[20]....
        /*01d0*/ 	.word	0x00006c40
        /*01d4*/ 	.word	0x00000002
        /*01d8*/ 	.word	0x00000058
        /*01dc*/ 	.short	0x0101
        /*01de*/ 	.byte	0x3f
	.zero		1


	//   ....[21]....
        /*01e0*/ 	.word	0x00007370
        /*01e4*/ 	.word	0x00000005
        /*01e8*/ 	.word	0x00000000
        /*01ec*/ 	.short	0x010a
        /*01ee*/ 	.byte	0x3f
	.zero		1


	//   ....[22]....
        /*01f0*/ 	.word	0x000073f0
        /*01f4*/ 	.word	0x00000007
        /*01f8*/ 	.word	0x00000000
        /*01fc*/ 	.short	0x010a
        /*01fe*/ 	.byte	0x3f
	.zero		1


	//   ....[23]....
        /*0200*/ 	.word	0x00007480
        /*0204*/ 	.word	0x00000006
        /*0208*/ 	.word	0x00000000
        /*020c*/ 	.short	0x010a
        /*020e*/ 	.byte	0x3f
	.zero		1


	//   ....[24]....
        /*0210*/ 	.word	0x00007510
        /*0214*/ 	.word	0x00000003
        /*0218*/ 	.word	0x00000000
        /*021c*/ 	.short	0x010a
        /*021e*/ 	.byte	0x3f
	.zero		1


	//   ....[25]....
        /*0220*/ 	.word	0x000075f0
        /*0224*/ 	.word	0x00000003
        /*0228*/ 	.word	0x00000000
        /*022c*/ 	.short	0x010a
        /*022e*/ 	.byte	0x3f
	.zero		1


	//   ....[26]....
        /*0230*/ 	.word	0x00007640
        /*0234*/ 	.word	0x00000003
        /*0238*/ 	.word	0x00000000
        /*023c*/ 	.short	0x010a
        /*023e*/ 	.byte	0x3f
	.zero		1


	//   ....[27]....
        /*0240*/ 	.word	0x00007690
        /*0244*/ 	.word	0x00000008
        /*0248*/ 	.word	0x00000000
        /*024c*/ 	.short	0x010a
        /*024e*/ 	.byte	0x3f
	.zero		1


	//   ....[28]....
        /*0250*/ 	.word	0x00007760
        /*0254*/ 	.word	0x00000025
        /*0258*/ 	.word	0x00000020
        /*025c*/ 	.short	0x010a
        /*025e*/ 	.byte	0x3f
	.zero		1


	//   ....[29]....
        /*0260*/ 	.word	0x00007830
        /*0264*/ 	.word	0x00000005
        /*0268*/ 	.word	0x00000000
        /*026c*/ 	.short	0x010a
        /*026e*/ 	.byte	0x3f
	.zero		1


	//   ....[30]....
        /*0270*/ 	.word	0x00007880
        /*0274*/ 	.word	0x00000007
        /*0278*/ 	.word	0x00000000
        /*027c*/ 	.short	0x010a
        /*027e*/ 	.byte	0x3f
	.zero		1


	//   ....[31]....
        /*0280*/ 	.word	0x000078d0
        /*0284*/ 	.word	0x00000006
        /*0288*/ 	.word	0x00000000
        /*028c*/ 	.short	0x010a
        /*028e*/ 	.byte	0x3f
	.zero		1


	//----- nvinfo : EIATTR_NUM_MBARRIERS
	.align		4
.L_36:
        /*0290*/ 	.byte	0x03, 0x38
        /*0292*/ 	.short	0x000a


	//----- nvinfo : EIATTR_EXIT_INSTR_OFFSETS
	.align		4
        /*0294*/ 	.byte	0x04, 0x1c
        /*0296*/ 	.short	(.L_38 - .L_37)


	//   ....[0]....
.L_37:
        /*0298*/ 	.word	0x00000680


	//   ....[1]....
        /*029c*/ 	.word	0x00000f50


	//   ....[2]....
        /*02a0*/ 	.word	0x000057a0


	//   ....[3]....
        /*02a4*/ 	.word	0x00005df0


	//   ....[4]....
        /*02a8*/ 	.word	0x00007560


	//----- nvinfo : EIATTR_MAX_THREADS
	.align		4
.L_38:
        /*02ac*/ 	.byte	0x04, 0x05
        /*02ae*/ 	.short	(.L_40 - .L_39)
.L_39:
        /*02b0*/ 	.word	0x00000180
        /*02b4*/ 	.word	0x00000001
        /*02b8*/ 	.word	0x00000001


	//----- nvinfo : EIATTR_CRS_STACK_SIZE
	.align		4
.L_40:
        /*02bc*/ 	.byte	0x04, 0x1e
        /*02be*/ 	.short	(.L_42 - .L_41)
.L_41:
        /*02c0*/ 	.word	0x00000000


	//----- nvinfo : EIATTR_CBANK_PARAM_SIZE
	.align		4
.L_42:
        /*02c4*/ 	.byte	0x03, 0x19
        /*02c6*/ 	.short	0x0470


	//----- nvinfo : EIATTR_PARAM_CBANK
	.align		4
        /*02c8*/ 	.byte	0x04, 0x0a
        /*02ca*/ 	.short	(.L_44 - .L_43)
	.align		4
.L_43:
        /*02cc*/ 	.word	index@(.nv.constant0._ZN7cutlass13device_kernelINS_4gemm6kernel13GemmUniversalIN4cute5tupleIJiiiiEEENS1_10collective13CollectiveMmaINS1_39MainloopSm90TmaGmmaRmemAWarpSpecializedILi4ENS5_IJNS4_1CILi1EEESB_SB_EEENS1_35KernelTmaWarpSpecializedCooperativeEEENS5_IJNSA_ILi128EEENSA_ILi64EEESG_EEENS_10tfloat32_tENS5_IJSB_llEEESI_NS5_IJlSB_lEEENS4_8TiledMMAINS4_8MMA_AtomIJNS4_4SM904GMMA29MMA_64x64x8_F32TF32TF32_RS_TNILNSO_7ScaleInE1ELSQ_1EEEEEENS4_6LayoutINS5_IJNSA_ILi2EEESB_SB_EEENS5_IJSB_NSA_ILi0EEESW_EEEEENS5_IJNS4_10UnderscoreESZ_SZ_EEEEENS4_13SM90_TMA_LOADENS4_14ComposedLayoutINS4_7SwizzleILi1ELi4ELi3EEENS4_18smem_ptr_flag_bitsILi32EEENST_INS5_IJNSA_ILi8EEES18_EEENS5_IJSB_S18_EEEEEEENS4_9Copy_AtomIJNS4_39AutoVectorizingCopyWithAssumedAlignmentILi128EEESI_EEENS4_8identityES12_NS13_INS14_ILi3ELi4ELi3EEES17_NST_INS5_IJS18_NSA_ILi32EEEEEENS5_IJS1J_SB_EEEEEEEvS1H_EENS_8epilogue10collective6detail29Sm90TmaWarpSpecializedAdapterINS1Q_15DefaultEpilogueISI_SK_SK_NS1P_6thread17LinearCombinationISI_Li1EffLNS1U_9ScaleType4KindE0ELNS_15FloatRoundStyleE2ESI_EENS1_15EpilogueDefaultEEEEEvvEEEEvNT_6ParamsE)
        /*02d0*/ 	.short	0x0210
        /*02d2*/ 	.short	0x0470


	//----- nvinfo : EIATTR_SW_WAR
	.align		4
.L_44:
        /*02d4*/ 	.byte	0x04, 0x36
        /*02d6*/ 	.short	(.L_46 - .L_45)
.L_45:
        /*02d8*/ 	.word	0x00000008
.L_46:


//--------------------- .nv.callgraph             --------------------------
	.section	.nv.callgraph,"",@"SHT_CUDA_CALLGRAPH"
	.align	4
	.sectionentsize	8
	.align		4
        /*0000*/ 	.word	0x00000000
	.align		4
        /*0004*/ 	.word	0xffffffff
	.align		4
        /*0008*/ 	.word	index@(_ZN7cutlass13device_kernelINS_4gemm6kernel13GemmUniversalIN4cute5tupleIJiiiiEEENS1_10collective13CollectiveMmaINS1_39MainloopSm90TmaGmmaRmemAWarpSpecializedILi4ENS5_IJNS4_1CILi1EEESB_SB_EEENS1_35KernelTmaWarpSpecializedCooperativeEEENS5_IJNSA_ILi128EEENSA_ILi64EEESG_EEENS_10tfloat32_tENS5_IJSB_llEEESI_NS5_IJlSB_lEEENS4_8TiledMMAINS4_8MMA_AtomIJNS4_4SM904GMMA29MMA_64x64x8_F32TF32TF32_RS_TNILNSO_7ScaleInE1ELSQ_1EEEEEENS4_6LayoutINS5_IJNSA_ILi2EEESB_SB_EEENS5_IJSB_NSA_ILi0EEESW_EEEEENS5_IJNS4_10UnderscoreESZ_SZ_EEEEENS4_13SM90_TMA_LOADENS4_14ComposedLayoutINS4_7SwizzleILi1ELi4ELi3EEENS4_18smem_ptr_flag_bitsILi32EEENST_INS5_IJNSA_ILi8EEES18_EEENS5_IJSB_S18_EEEEEEENS4_9Copy_AtomIJNS4_39AutoVectorizingCopyWithAssumedAlignmentILi128EEESI_EEENS4_8identityES12_NS13_INS14_ILi3ELi4ELi3EEES17_NST_INS5_IJS18_NSA_ILi32EEEEEENS5_IJS1J_SB_EEEEEEEvS1H_EENS_8epilogue10collective6detail29Sm90TmaWarpSpecializedAdapterINS1Q_15DefaultEpilogueISI_SK_SK_NS1P_6thread17LinearCombinationISI_Li1EffLNS1U_9ScaleType4KindE0ELNS_15FloatRoundStyleE2ESI_EENS1_15EpilogueDefaultEEEEEvvEEEEvNT_6ParamsE)
	.align		4
        /*000c*/ 	.word	index@(__assertfail)
	.align		4
        /*0010*/ 	.word	0x00000000
	.align		4
        /*0014*/ 	.word	0xfffffffe
	.align		4
        /*0018*/ 	.word	0x00000000
	.align		4
        /*001c*/ 	.word	0xfffffffd
	.align		4
        /*0020*/ 	.word	0x00000000
	.align		4
        /*0024*/ 	.word	0xfffffffc


//--------------------- .nv.constant4             --------------------------
	.section	.nv.constant4,"a",@progbits
	.align	8
	.align		8
.nv.constant4:
        /*0000*/ 	.dword	__assertfail
	.align		8
        /*0008*/ 	.dword	__unnamed_1
	.align		8
        /*0010*/ 	.dword	__unnamed_2
	.align		8
        /*0018*/ 	.dword	_ZN40_INTERNAL_62d0fd6a_4_k_cu_cf6e9889_310774cuda3std3__45__cpo5beginE
	.align		8
        /*0020*/ 	.dword	_ZN40_INTERNAL_62d0fd6a_4_k_cu_cf6e9889_310774cuda3std3__45__cpo3endE
	.align		8
        /*0028*/ 	.dword	_ZN40_INTERNAL_62d0fd6a_4_k_cu_cf6e9889_310774cuda3std3__45__cpo6cbeginE
	.align		8
        /*0030*/ 	.dword	_ZN40_INTERNAL_62d0fd6a_4_k_cu_cf6e9889_310774cuda3std3__45__cpo4cendE
	.align		8
        /*0038*/ 	.dword	_ZN40_INTERNAL_62d0fd6a_4_k_cu_cf6e9889_310774cuda3std3__442_GLOBAL__N__62d0fd6a_4_k_cu_cf6e9889_310776ignoreE
	.align		8
        /*0040*/ 	.dword	_ZN40_INTERNAL_62d0fd6a_4_k_cu_cf6e9889_310774cuda3std3__419piecewise_constructE
	.align		8
        /*0048*/ 	.dword	_ZN40_INTERNAL_62d0fd6a_4_k_cu_cf6e9889_310774cuda3std3__48in_placeE
	.align		8
        /*0050*/ 	.dword	_ZN40_INTERNAL_62d0fd6a_4_k_cu_cf6e9889_310774cuda3std6ranges3__45__cpo4swapE
	.align		8
        /*0058*/ 	.dword	_ZN40_INTERNAL_62d0fd6a_4_k_cu_cf6e9889_310774cuda3std6ranges3__45__cpo9iter_moveE
	.align		8
        /*0060*/ 	.dword	_ZN40_INTERNAL_62d0fd6a_4_k_cu_cf6e9889_310774cute7productE
	.align		8
        /*0068*/ 	.dword	_ZN40_INTERNAL_62d0fd6a_4_k_cu_cf6e9889_310774cute1_E
	.align		8
        /*0070*/ 	.dword	$str$24
	.align		8
        /*0078*/ 	.dword	$str$25


//--------------------- .text._ZN7cutlass13device_kernelINS_4gemm6kernel13GemmUniversalIN4cute5tupleIJiiiiEEENS1_10collective13CollectiveMmaINS1_39MainloopSm90TmaGmmaRmemAWarpSpecializedILi4ENS5_IJNS4_1CILi1EEESB_SB_EEENS1_35KernelTmaWarpSpecializedCooperativeEEENS5_IJNSA_ILi128EEENSA_ILi64EEESG_EEENS_10tfloat32_tENS5_IJSB_llEEESI_NS5_IJlSB_lEEENS4_8TiledMMAINS4_8MMA_AtomIJNS4_4SM904GMMA29MMA_64x64x8_F32TF32TF32_RS_TNILNSO_7ScaleInE1ELSQ_1EEEEEENS4_6LayoutINS5_IJNSA_ILi2EEESB_SB_EEENS5_IJSB_NSA_ILi0EEESW_EEEEENS5_IJNS4_10UnderscoreESZ_SZ_EEEEENS4_13SM90_TMA_LOADENS4_14ComposedLayoutINS4_7SwizzleILi1ELi4ELi3EEENS4_18smem_ptr_flag_bitsILi32EEENST_INS5_IJNSA_ILi8EEES18_EEENS5_IJSB_S18_EEEEEEENS4_9Copy_AtomIJNS4_39AutoVectorizingCopyWithAssumedAlignmentILi128EEESI_EEENS4_8identityES12_NS13_INS14_ILi3ELi4ELi3EEES17_NST_INS5_IJS18_NSA_ILi32EEEEEENS5_IJS1J_SB_EEEEEEEvS1H_EENS_8epilogue10collective6detail29Sm90TmaWarpSpecializedAdapterINS1Q_15DefaultEpilogueISI_SK_SK_NS1P_6thread17LinearCombinationISI_Li1EffLNS1U_9ScaleType4KindE0ELNS_15FloatRoundStyleE2ESI_EENS1_15EpilogueDefaultEEEEEvvEEEEvNT_6ParamsE --------------------------
	.section	.text._ZN7cutlass13device_kernelINS_4gemm6kernel13GemmUniversalIN4cute5tupleIJiiiiEEENS1_10collective13CollectiveMmaINS1_39MainloopSm90TmaGmmaRmemAWarpSpecializedILi4ENS5_IJNS4_1CILi1EEESB_SB_EEENS1_35KernelTmaWarpSpecializedCooperativeEEENS5_IJNSA_ILi128EEENSA_ILi64EEESG_EEENS_10tfloat32_tENS5_IJSB_llEEESI_NS5_IJlSB_lEEENS4_8TiledMMAINS4_8MMA_AtomIJNS4_4SM904GMMA29MMA_64x64x8_F32TF32TF32_RS_TNILNSO_7ScaleInE1ELSQ_1EEEEEENS4_6LayoutINS5_IJNSA_ILi2EEESB_SB_EEENS5_IJSB_NSA_ILi0EEESW_EEEEENS5_IJNS4_10UnderscoreESZ_SZ_EEEEENS4_13SM90_TMA_LOADENS4_14ComposedLayoutINS4_7SwizzleILi1ELi4ELi3EEENS4_18smem_ptr_flag_bitsILi32EEENST_INS5_IJNSA_ILi8EEES18_EEENS5_IJSB_S18_EEEEEEENS4_9Copy_AtomIJNS4_39AutoVectorizingCopyWithAssumedAlignmentILi128EEESI_EEENS4_8identityES12_NS13_INS14_ILi3ELi4ELi3EEES17_NST_INS5_IJS18_NSA_ILi32EEEEEENS5_IJS1J_SB_EEEEEEEvS1H_EENS_8epilogue10collective6detail29Sm90TmaWarpSpecializedAdapterINS1Q_15DefaultEpilogueISI_SK_SK_NS1P_6thread17LinearCombinationISI_Li1EffLNS1U_9ScaleType4KindE0ELNS_15FloatRoundStyleE2ESI_EENS1_15EpilogueDefaultEEEEEvvEEEEvNT_6ParamsE,"ax",@progbits
	.align	128
.text._ZN7cutlass13device_kernelINS_4gemm6kernel13GemmUniversalIN4cute5tupleIJiiiiEEENS1_10collective13CollectiveMmaINS1_39MainloopSm90TmaGmmaRmemAWarpSpecializedILi4ENS5_IJNS4_1CILi1EEESB_SB_EEENS1_35KernelTmaWarpSpecializedCooperativeEEENS5_IJNSA_ILi128EEENSA_ILi64EEESG_EEENS_10tfloat32_tENS5_IJSB_llEEESI_NS5_IJlSB_lEEENS4_8TiledMMAINS4_8MMA_AtomIJNS4_4SM904GMMA29MMA_64x64x8_F32TF32TF32_RS_TNILNSO_7ScaleInE1ELSQ_1EEEEEENS4_6LayoutINS5_IJNSA_ILi2EEESB_SB_EEENS5_IJSB_NSA_ILi0EEESW_EEEEENS5_IJNS4_10UnderscoreESZ_SZ_EEEEENS4_13SM90_TMA_LOADENS4_14ComposedLayoutINS4_7SwizzleILi1ELi4ELi3EEENS4_18smem_ptr_flag_bitsILi32EEENST_INS5_IJNSA_ILi8EEES18_EEENS5_IJSB_S18_EEEEEEENS4_9Copy_AtomIJNS4_39AutoVectorizingCopyWithAssumedAlignmentILi128EEESI_EEENS4_8identityES12_NS13_INS14_ILi3ELi4ELi3EEES17_NST_INS5_IJS18_NSA_ILi32EEEEEENS5_IJS1J_SB_EEEEEEEvS1H_EENS_8epilogue10collective6detail29Sm90TmaWarpSpecializedAdapterINS1Q_15DefaultEpilogueISI_SK_SK_NS1P_6thread17LinearCombinationISI_Li1EffLNS1U_9ScaleType4KindE0ELNS_15FloatRoundStyleE2ESI_EENS1_15EpilogueDefaultEEEEEvvEEEEvNT_6ParamsE:
        .type           _ZN7cutlass13device_kernelINS_4gemm6kernel13GemmUniversalIN4cute5tupleIJiiiiEEENS1_10collective13CollectiveMmaINS1_39MainloopSm90TmaGmmaRmemAWarpSpecializedILi4ENS5_IJNS4_1CILi1EEESB_SB_EEENS1_35KernelTmaWarpSpecializedCooperativeEEENS5_IJNSA_ILi128EEENSA_ILi64EEESG_EEENS_10tfloat32_tENS5_IJSB_llEEESI_NS5_IJlSB_lEEENS4_8TiledMMAINS4_8MMA_AtomIJNS4_4SM904GMMA29MMA_64x64x8_F32TF32TF32_RS_TNILNSO_7ScaleInE1ELSQ_1EEEEEENS4_6LayoutINS5_IJNSA_ILi2EEESB_SB_EEENS5_IJSB_NSA_ILi0EEESW_EEEEENS5_IJNS4_10UnderscoreESZ_SZ_EEEEENS4_13SM90_TMA_LOADENS4_14ComposedLayoutINS4_7SwizzleILi1ELi4ELi3EEENS4_18smem_ptr_flag_bitsILi32EEENST_INS5_IJNSA_ILi8EEES18_EEENS5_IJSB_S18_EEEEEEENS4_9Copy_AtomIJNS4_39AutoVectorizingCopyWithAssumedAlignmentILi128EEESI_EEENS4_8identityES12_NS13_INS14_ILi3ELi4ELi3EEES17_NST_INS5_IJS18_NSA_ILi32EEEEEENS5_IJS1J_SB_EEEEEEEvS1H_EENS_8epilogue10collective6detail29Sm90TmaWarpSpecializedAdapterINS1Q_15DefaultEpilogueISI_SK_SK_NS1P_6thread17LinearCombinationISI_Li1EffLNS1U_9ScaleType4KindE0ELNS_15FloatRoundStyleE2ESI_EENS1_15EpilogueDefaultEEEEEvvEEEEvNT_6ParamsE,@function
        .size           _ZN7cutlass13device_kernelINS_4gemm6kernel13GemmUniversalIN4cute5tupleIJiiiiEEENS1_10collective13CollectiveMmaINS1_39MainloopSm90TmaGmmaRmemAWarpSpecializedILi4ENS5_IJNS4_1CILi1EEESB_SB_EEENS1_35KernelTmaWarpSpecializedCooperativeEEENS5_IJNSA_ILi128EEENSA_ILi64EEESG_EEENS_10tfloat32_tENS5_IJSB_llEEESI_NS5_IJlSB_lEEENS4_8TiledMMAINS4_8MMA_AtomIJNS4_4SM904GMMA29MMA_64x64x8_F32TF32TF32_RS_TNILNSO_7ScaleInE1ELSQ_1EEEEEENS4_6LayoutINS5_IJNSA_ILi2EEESB_SB_EEENS5_IJSB_NSA_ILi0EEESW_EEEEENS5_IJNS4_10UnderscoreESZ_SZ_EEEEENS4_13SM90_TMA_LOADENS4_14ComposedLayoutINS4_7SwizzleILi1ELi4ELi3EEENS4_18smem_ptr_flag_bitsILi32EEENST_INS5_IJNSA_ILi8EEES18_EEENS5_IJSB_S18_EEEEEEENS4_9Copy_AtomIJNS4_39AutoVectorizingCopyWithAssumedAlignmentILi128EEESI_EEENS4_8identityES12_NS13_INS14_ILi3ELi4ELi3EEES17_NST_INS5_IJS18_NSA_ILi32EEEEEENS5_IJS1J_SB_EEEEEEEvS1H_EENS_8epilogue10collective6detail29Sm90TmaWarpSpecializedAdapterINS1Q_15DefaultEpilogueISI_SK_SK_NS1P_6thread17LinearCombinationISI_Li1EffLNS1U_9ScaleType4KindE0ELNS_15FloatRoundStyleE2ESI_EENS1_15EpilogueDefaultEEEEEvvEEEEvNT_6ParamsE,(.L_x_145 - _ZN7cutlass13device_kernelINS_4gemm6kernel13GemmUniversalIN4cute5tupleIJiiiiEEENS1_10collective13CollectiveMmaINS1_39MainloopSm90TmaGmmaRmemAWarpSpecializedILi4ENS5_IJNS4_1CILi1EEESB_SB_EEENS1_35KernelTmaWarpSpecializedCooperativeEEENS5_IJNSA_ILi128EEENSA_ILi64EEESG_EEENS_10tfloat32_tENS5_IJSB_llEEESI_NS5_IJlSB_lEEENS4_8TiledMMAINS4_8MMA_AtomIJNS4_4SM904GMMA29MMA_64x64x8_F32TF32TF32_RS_TNILNSO_7ScaleInE1ELSQ_1EEEEEENS4_6LayoutINS5_IJNSA_ILi2EEESB_SB_EEENS5_IJSB_NSA_ILi0EEESW_EEEEENS5_IJNS4_10UnderscoreESZ_SZ_EEEEENS4_13SM90_TMA_LOADENS4_14ComposedLayoutINS4_7SwizzleILi1ELi4ELi3EEENS4_18smem_ptr_flag_bitsILi32EEENST_INS5_IJNSA_ILi8EEES18_EEENS5_IJSB_S18_EEEEEEENS4_9Copy_AtomIJNS4_39AutoVectorizingCopyWithAssumedAlignmentILi128EEESI_EEENS4_8identityES12_NS13_INS14_ILi3ELi4ELi3EEES17_NST_INS5_IJS18_NSA_ILi32EEEEEENS5_IJS1J_SB_EEEEEEEvS1H_EENS_8epilogue10collective6detail29Sm90TmaWarpSpecializedAdapterINS1Q_15DefaultEpilogueISI_SK_SK_NS1P_6thread17LinearCombinationISI_Li1EffLNS1U_9ScaleType4KindE0ELNS_15FloatRoundStyleE2ESI_EENS1_15EpilogueDefaultEEEEEvvEEEEvNT_6ParamsE)
        .other          _ZN7cutlass13device_kernelINS_4gemm6kernel13GemmUniversalIN4cute5tupleIJiiiiEEENS1_10collective13CollectiveMmaINS1_39MainloopSm90TmaGmmaRmemAWarpSpecializedILi4ENS5_IJNS4_1CILi1EEESB_SB_EEENS1_35KernelTmaWarpSpecializedCooperativeEEENS5_IJNSA_ILi128EEENSA_ILi64EEESG_EEENS_10tfloat32_tENS5_IJSB_llEEESI_NS5_IJlSB_lEEENS4_8TiledMMAINS4_8MMA_AtomIJNS4_4SM904GMMA29MMA_64x64x8_F32TF32TF32_RS_TNILNSO_7ScaleInE1ELSQ_1EEEEEENS4_6LayoutINS5_IJNSA_ILi2EEESB_SB_EEENS5_IJSB_NSA_ILi0EEESW_EEEEENS5_IJNS4_10UnderscoreESZ_SZ_EEEEENS4_13SM90_TMA_LOADENS4_14ComposedLayoutINS4_7SwizzleILi1ELi4ELi3EEENS4_18smem_ptr_flag_bitsILi32EEENST_INS5_IJNSA_ILi8EEES18_EEENS5_IJSB_S18_EEEEEEENS4_9Copy_AtomIJNS4_39AutoVectorizingCopyWithAssumedAlignmentILi128EEESI_EEENS4_8identityES12_NS13_INS14_ILi3ELi4ELi3EEES17_NST_INS5_IJS18_NSA_ILi32EEEEEENS5_IJS1J_SB_EEEEEEEvS1H_EENS_8epilogue10collective6detail29Sm90TmaWarpSpecializedAdapterINS1Q_15DefaultEpilogueISI_SK_SK_NS1P_6thread17LinearCombinationISI_Li1EffLNS1U_9ScaleType4KindE0ELNS_15FloatRoundStyleE2ESI_EENS1_15EpilogueDefaultEEEEEvvEEEEvNT_6ParamsE,@"STO_CUDA_ENTRY STV_DEFAULT"
_ZN7cutlass13device_kernelINS_4gemm6kernel13GemmUniversalIN4cute5tupleIJiiiiEEENS1_10collective13CollectiveMmaINS1_39MainloopSm90TmaGmmaRmemAWarpSpecializedILi4ENS5_IJNS4_1CILi1EEESB_SB_EEENS1_35KernelTmaWarpSpecializedCooperativeEEENS5_IJNSA_ILi128EEENSA_ILi64EEESG_EEENS_10tfloat32_tENS5_IJSB_llEEESI_NS5_IJlSB_lEEENS4_8TiledMMAINS4_8MMA_AtomIJNS4_4SM904GMMA29MMA_64x64x8_F32TF32TF32_RS_TNILNSO_7ScaleInE1ELSQ_1EEEEEENS4_6LayoutINS5_IJNSA_ILi2EEESB_SB_EEENS5_IJSB_NSA_ILi0EEESW_EEEEENS5_IJNS4_10UnderscoreESZ_SZ_EEEEENS4_13SM90_TMA_LOADENS4_14ComposedLayoutINS4_7SwizzleILi1ELi4ELi3EEENS4_18smem_ptr_flag_bitsILi32EEENST_INS5_IJNSA_ILi8EEES18_EEENS5_IJSB_S18_EEEEEEENS4_9Copy_AtomIJNS4_39AutoVectorizingCopyWithAssumedAlignmentILi128EEESI_EEENS4_8identityES12_NS13_INS14_ILi3ELi4ELi3EEES17_NST_INS5_IJS18_NSA_ILi32EEEEEENS5_IJS1J_SB_EEEEEEEvS1H_EENS_8epilogue10collective6detail29Sm90TmaWarpSpecializedAdapterINS1Q_15DefaultEpilogueISI_SK_SK_NS1P_6thread17LinearCombinationISI_Li1EffLNS1U_9ScaleType4KindE0ELNS_15FloatRoundStyleE2ESI_EENS1_15EpilogueDefaultEEEEEvvEEEEvNT_6ParamsE:
[----:B------:R-:W0:Y:S01]  /*0000*/  LDC R1, c[0x0][0x28] ;  /* 0x00000a00ff017b82 */ /* 0x000e220000000800 */
[----:B------:R-:W1:Y:S01]  /*0010*/  S2R R0, SR_TID.X ;  /* 0x0000000000007919 */ /* 0x000e620000002100 */
[----:B------:R-:W-:Y:S01]  /*0020*/  ELECT P0, URZ, PT ;  /* 0x00000000003f782f */ /* 0x000fe20003800000 */
[----:B------:R-:W-:Y:S01]  /*0030*/  BSSY B0, `(.L_x_0) ;  /* 0x000000f000007945 */ /* 0x000fe20003800000 */
[--C-:B-1----:R-:W-:Y:S02]  /*0040*/  SHF.R.U32.HI R2, RZ, 0x5, R0.reuse ;  /* 0x00000005ff027819 */ /* 0x102fe40000011600 */
[----:B------:R-:W-:-:S03]  /*0050*/  SHF.R.U32.HI R12, RZ, 0x7, R0 ;  /* 0x00000007ff0c7819 */ /* 0x000fc60000011600 */
[----:B------:R-:W1:Y:S04]  /*0060*/  SHFL.IDX PT, R5, R2, RZ, 0x1f ;  /* 0x00001fff02057589 */ /* 0x000e6800000e0000 */
[----:B------:R2:W3:Y:S01]  /*0070*/  SHFL.IDX PT, R10, R12, RZ, 0x1f ;  /* 0x00001fff0c0a7589 */ /* 0x0004e200000e0000 */
[----:B-1----:R-:W-:-:S13]  /*0080*/  ISETP.NE.OR P0, PT, R5, RZ, !P0 ;  /* 0x000000ff0500720c */ /* 0x002fda0004705670 */
[----:B0-23--:R-:W-:Y:S05]  /*0090*/  @P0 BRA `(.L_x_1) ;  /* 0x0000000000200947 */ /* 0x00dfea0003800000 */
[----:B------:R-:W-:Y:S02]  /*00a0*/  ULDC.64 UR4, c[0x0][0x198] ;  /* 0x0000660000047ab9 */ /* 0x000fe40000000a00 */
[----:B------:R-:W-:Y:S02]  /*00b0*/  UIADD3 UR6, UP0, UR4, 0xf0, URZ ;  /* 0x000000f004067890 */ /* 0x000fe4000ff1e03f */
[----:B------:R-:W-:Y:S02]  /*00c0*/  UIADD3 UR4, UP1, UR4, 0x1f0, URZ ;  /* 0x000001f004047890 */ /* 0x000fe4000ff3e03f */
[----:B------:R-:W-:Y:S02]  /*00d0*/  UIADD3.X UR7, URZ, UR5, URZ, UP0, !UPT ;  /* 0x000000053f077290 */ /* 0x000fe400087fe43f */
[----:B------:R-:W-:-:S07]  /*00e0*/  UIADD3.X UR5, URZ, UR5, URZ, UP1, !UPT ;  /* 0x000000053f057290 */ /* 0x000fce0008ffe43f */
[----:B------:R0:W-:Y:S02]  /*00f0*/  UTMACCTL.PF [UR6] ;  /* 0x00000000060079b9 */ /* 0x0001e40008040000 */
[----:B------:R0:W-:Y:S02]  /*0100*/  UTMACCTL.PF [UR4] ;  /* 0x00000000040079b9 */ /* 0x0001e40008040000 */
[----:B0-----:R-:W-:Y:S01]  /*0110*/  NOP ;  /* 0x0000000000007918 */ /* 0x001fe20000000000 */
.L_x_1:
[----:B------:R-:W-:Y:S05]  /*0120*/  BSYNC B0 ;  /* 0x0000000000007941 */ /* 0x000fea0003800000 */
.L_x_0:
[----:B------:R-:W0:Y:S02]  /*0130*/  SHFL.IDX PT, R3, R2, RZ, 0x1f ;  /* 0x00001fff02037589 */ /* 0x000e2400000e0000 */
[----:B0-----:R-:W-:-:S13]  /*0140*/  ISETP.NE.AND P0, PT, R3, RZ, PT ;  /* 0x000000ff0300720c */ /* 0x001fda0003f05270 */
[----:B------:R-:W-:Y:S05]  /*0150*/  @P0 BRA `(.L_x_2) ;  /* 0x0000000000580947 */ /* 0x000fea0003800000 */
[----:B------:R-:W0:Y:S01]  /*0160*/  S2UR UR8, SR_CgaCtaId ;  /* 0x00000000000879c3 */ /* 0x000e220000008800 */
[----:B------:R-:W-:Y:S01]  /*0170*/  UMOV UR4, 0x400 ;  /* 0x0000040000047882 */ /* 0x000fe20000000000 */
[----:B------:R-:W-:Y:S01]  /*0180*/  UMOV UR5, 0x1 ;  /* 0x0000000100057882 */ /* 0x000fe20000000000 */
[----:B------:R-:W-:Y:S01]  /*0190*/  UMOV UR6, 0x100 ;  /* 0x0000010000067882 */ /* 0x000fe20000000000 */
[----:B------:R-:W-:Y:S01]  /*01a0*/  ELECT P0, URZ, PT ;  /* 0x00000000003f782f */ /* 0x000fe20003800000 */
[----:B------:R-:W-:-:S04]  /*01b0*/  UIADD3 UR6, -UR6, 0x100000, URZ ;  /* 0x0010000006067890 */ /* 0x000fc8000fffe13f */
[----:B------:R-:W-:Y:S02]  /*01c0*/  USHF.L.U32 UR7, UR6, 0xb, URZ ;  /* 0x0000000b06077899 */ /* 0x000fe4000800063f */
[----:B------:R-:W-:Y:S02]  /*01d0*/  USHF.L.U32 UR6, UR6, 0x1, URZ ;  /* 0x0000000106067899 */ /* 0x000fe4000800063f */
[----:B0-----:R-:W-:Y:S02]  /*01e0*/  ULEA UR8, UR8, UR4, 0x18 ;  /* 0x0000000408087291 */ /* 0x001fe4000f8ec03f */
[----:B------:R-:W-:-:S04]  /*01f0*/  UIADD3 UR4, -UR5, 0x100000, URZ ;  /* 0x0010000005047890 */ /* 0x000fc8000fffe13f */
[----:B------:R-:W-:Y:S02]  /*0200*/  USHF.L.U32 UR5, UR4, 0xb, URZ ;  /* 0x0000000b04057899 */ /* 0x000fe4000800063f */
[----:B------:R-:W-:Y:S01]  /*0210*/  USHF.L.U32 UR4, UR4, 0x1, URZ ;  /* 0x0000000104047899 */ /* 0x000fe2000800063f */
[----:B------:R-:W0:Y:S11]  /*0220*/  FENCE.VIEW.ASYNC.S ;  /* 0x00000000000073c6 */ /* 0x000e360000000000 */
[----:B0-----:R0:W1:Y:S01]  /*0230*/  SYNCS.EXCH.64 URZ, [UR8], UR4 ;  /* 0x00000004083f75b2 */ /* 0x0010620008000100 */
[----:B------:R0:W2:Y:S01]  /*0240*/  SYNCS.EXCH.64 URZ, [UR8+0x20], UR6 ;  /* 0x00002006083f75b2 */ /* 0x0000a20008000100 */
[----:B------:R0:W3:Y:S01]  /*0250*/  SYNCS.EXCH.64 URZ, [UR8+0x8], UR4 ;  /* 0x00000804083f75b2 */ /* 0x0000e20008000100 */
[----:B------:R0:W4:Y:S01]  /*0260*/  SYNCS.EXCH.64 URZ, [UR8+0x28], UR6 ;  /* 0x00002806083f75b2 */ /* 0x0001220008000100 */
[----:B------:R0:W0:Y:S01]  /*0270*/  SYNCS.EXCH.64 URZ, [UR8+0x10], UR4 ;  /* 0x00001004083f75b2 */ /* 0x0000220008000100 */
[----:B------:R0:W0:Y:S01]  /*0280*/  SYNCS.EXCH.64 URZ, [UR8+0x30], UR6 ;  /* 0x00003006083f75b2 */ /* 0x0000220008000100 */
[----:B------:R0:W0:Y:S01]  /*0290*/  SYNCS.EXCH.64 URZ, [UR8+0x18], UR4 ;  /* 0x00001804083f75b2 */ /* 0x0000220008000100 */
[----:B------:R0:W0:Y:S01]  /*02a0*/  SYNCS.EXCH.64 URZ, [UR8+0x38], UR6 ;  /* 0x00003806083f75b2 */ /* 0x0000220008000100 */
[----:B------:R-:W-:Y:S01]  /*02b0*/  NOP ;  /* 0x0000000000007918 */ /* 0x000fe20000000000 */
.L_x_2:
[----:B------:R-:W5:Y:S01]  /*02c0*/  SHFL.IDX PT, R2, R2, RZ, 0x1f ;  /* 0x00001fff02027589 */ /* 0x000f6200000e0000 */
[----:B------:R-:W-:Y:S01]  /*02d0*/  ELECT P0, URZ, PT ;  /* 0x00000000003f782f */ /* 0x000fe20003800000 */
[----:B------:R-:W1:Y:S01]  /*02e0*/  LDC R4, c[0x0][0x65c] ;  /* 0x00019700ff047b82 */ /* 0x000e620000000800 */
[----:B0-----:R-:W-:Y:S01]  /*02f0*/  UMOV UR4, 0x20 ;  /* 0x0000002000047882 */ /* 0x001fe20000000000 */
[----:B------:R-:W0:Y:S01]  /*0300*/  S2R R3, SR_CTAID.Y ;  /* 0x0000000000037919 */ /* 0x000e220000002600 */
[----:B------:R-:W-:Y:S01]  /*0310*/  NOP ;  /* 0x0000000000007918 */ /* 0x000fe20000000000 */
[----:B------:R-:W-:Y:S01]  /*0320*/  ISETP.NE.AND P2, PT, R10, RZ, PT ;  /* 0x000000ff0a00720c */ /* 0x000fe20003f45270 */
[----:B------:R-:W-:Y:S01]  /*0330*/  NOP ;  /* 0x0000000000007918 */ /* 0x000fe20000000000 */
[----:B------:R-:W-:Y:S02]  /*0340*/  LOP3.LUT R19, R19, 0xfffffffd, RZ, 0xc0, !PT ;  /* 0xfffffffd13137812 */ /* 0x000fe400078ec0ff */
[----:B------:R-:W-:-:S02]  /*0350*/  LOP3.LUT R27, R0, 0x7f, RZ, 0xc0, !PT ;  /* 0x0000007f001b7812 */ /* 0x000fc400078ec0ff */
[----:B-----5:R-:W-:Y:S02]  /*0360*/  ISETP.NE.OR P0, PT, R2, RZ, !P0 ;  /* 0x000000ff0200720c */ /* 0x020fe40004705670 */
[----:B-1----:R-:W-:Y:S02]  /*0370*/  ISETP.NE.AND P3, PT, R4, 0x1, PT ;  /* 0x000000010400780c */ /* 0x002fe40003f65270 */
[----:B------:R-:W1:Y:S01]  /*0380*/  S2R R4, SR_CTAID.X ;  /* 0x0000000000047919 */ /* 0x000e620000002500 */
[----:B------:R-:W-:-:S04]  /*0390*/  SHF.R.S32.HI R2, RZ, 0x1f, R5 ;  /* 0x0000001fff027819 */ /* 0x000fc80000011405 */
[----:B------:R-:W-:-:S04]  /*03a0*/  LEA.HI R2, R2, R5, RZ, 0x2 ;  /* 0x0000000502027211 */ /* 0x000fc800078f10ff */
[----:B------:R-:W-:Y:S01]  /*03b0*/  VOTEU.ALL UP0, P0 ;  /* 0x00000000003f7886 */ /* 0x000fe20000000000 */
[----:B------:R-:W-:Y:S01]  /*03c0*/  LOP3.LUT R2, R2, 0xfffffffc, RZ, 0xc0, !PT ;  /* 0xfffffffc02027812 */ /* 0x000fe200078ec0ff */
[----:B------:R-:W1:Y:S01]  /*03d0*/  @P3 LDC R9, c[0x0][0x10] ;  /* 0x00000400ff093b82 */ /* 0x000e620000000800 */
[----:B------:R-:W-:Y:S01]  /*03e0*/  VOTEU.ALL UP1, P0 ;  /* 0x00000000003f7886 */ /* 0x000fe20000020000 */
[----:B0-----:R-:W-:Y:S01]  /*03f0*/  @P3 IMAD.MOV.U32 R6, RZ, RZ, R3 ;  /* 0x000000ffff063224 */ /* 0x001fe200078e0003 */
[----:B------:R-:W-:Y:S01]  /*0400*/  @!UP0 UMOV UR6, 0x400 ;  /* 0x0000040000068882 */ /* 0x000fe20000000000 */
[----:B------:R-:W-:-:S04]  /*0410*/  @!UP0 UIADD3 UR4, -UR4, 0x100000, URZ ;  /* 0x0010000004048890 */ /* 0x000fc8000fffe13f */
[----:B------:R-:W-:Y:S02]  /*0420*/  @!UP0 USHF.L.U32 UR5, UR4, 0xb, URZ ;  /* 0x0000000b04058899 */ /* 0x000fe4000800063f */
[----:B------:R-:W-:Y:S01]  /*0430*/  @!UP0 USHF.L.U32 UR4, UR4, 0x1, URZ ;  /* 0x0000000104048899 */ /* 0x000fe2000800063f */
[----:B------:R-:W-:Y:S01]  /*0440*/  IMAD.IADD R2, R5, 0x1, -R2 ;  /* 0x0000000105027824 */ /* 0x000fe200078e0a02 */
[----:B------:R-:W-:Y:S01]  /*0450*/  @P3 LOP3.LUT R19, R19, 0x2, RZ, 0xfc, !PT ;  /* 0x0000000213133812 */ /* 0x000fe200078efcff */
[----:B------:R-:W-:Y:S01]  /*0460*/  @P3 IMAD.MOV.U32 R7, RZ, RZ, RZ ;  /* 0x000000ffff073224 */ /* 0x000fe200078e00ff */
[----:B------:R-:W0:Y:S01]  /*0470*/  @!UP0 S2UR UR7, SR_CgaCtaId ;  /* 0x00000000000789c3 */ /* 0x000e220000008800 */
[----:B------:R-:W-:Y:S01]  /*0480*/  IMAD.MOV.U32 R5, RZ, RZ, RZ ;  /* 0x000000ffff057224 */ /* 0x000fe200078e00ff */
[----:B------:R-:W-:Y:S01]  /*0490*/  ISETP.NE.AND P1, PT, R2, 0x3, PT ;  /* 0x000000030200780c */ /* 0x000fe20003f25270 */
[----:B------:R-:W-:-:S05]  /*04a0*/  @P3 IMAD.MOV.U32 R17, RZ, RZ, RZ ;  /* 0x000000ffff113224 */ /* 0x000fca00078e00ff */
[----:B------:R-:W5:Y:S01]  /*04b0*/  @!P3 LDC R11, c[0x0][0xc] ;  /* 0x00000300ff0bbb82 */ /* 0x000f620000000800 */
[----:B-1----:R-:W-:-:S04]  /*04c0*/  @P3 IMAD.WIDE.U32 R8, R4, R9, R6 ;  /* 0x0000000904083225 */ /* 0x002fc800078e0006 */
[----:B------:R-:W-:Y:S02]  /*04d0*/  @P3 IMAD.IADD R17, R9, 0x1, R17 ;  /* 0x0000000109113824 */ /* 0x000fe400078e0211 */
[----:B------:R-:W-:Y:S01]  /*04e0*/  @P3 IMAD.MOV.U32 R18, RZ, RZ, R8 ;  /* 0x000000ffff123224 */ /* 0x000fe200078e0008 */
[----:B0-----:R-:W-:Y:S01]  /*04f0*/  @!UP0 ULEA UR8, UR7, UR6, 0x18 ;  /* 0x0000000607088291 */ /* 0x001fe2000f8ec03f */
[----:B------:R-:W-:Y:S02]  /*0500*/  VOTEU.ALL UP0, P0 ;  /* 0x00000000003f7886 */ /* 0x000fe40000000000 */
[----:B------:R-:W-:Y:S01]  /*0510*/  ULDC UR6, c[0x0][0xc] ;  /* 0x0000030000067ab9 */ /* 0x000fe20000000800 */
[----:B------:R-:W-:Y:S01]  /*0520*/  ISETP.EQ.OR P0, PT, R2, RZ, !P1 ;  /* 0x000000ff0200720c */ /* 0x000fe20004f02670 */
[----:B------:R-:W-:-:S03]  /*0530*/  ULDC UR7, c[0x0][0x10] ;  /* 0x0000040000077ab9 */ /* 0x000fc60000000800 */
[C---:B------:R-:W-:Y:S01]  /*0540*/  ISETP.EQ.AND P0, PT, R10.reuse, RZ, P0 ;  /* 0x000000ff0a00720c */ /* 0x040fe20000702270 */
[----:B------:R-:W-:Y:S02]  /*0550*/  VIADD R10, R10, 0xffffffff ;  /* 0xffffffff0a0a7836 */ /* 0x000fe40000000000 */
[----:B-----5:R-:W-:Y:S01]  /*0560*/  @!P3 IMAD.WIDE.U32 R6, R11, R3, R4 ;  /* 0x000000030b06b225 */ /* 0x020fe200078e0004 */
[----:B------:R-:W0:Y:S02]  /*0570*/  FENCE.VIEW.ASYNC.S ;  /* 0x00000000000073c6 */ /* 0x000e240000000000 */
[----:B0-----:R-:W2:Y:S01]  /*0580*/  @!UP0 SYNCS.EXCH.64 URZ, [UR8+0x50], UR4 ;  /* 0x00005004083f85b2 */ /* 0x001ea20008000100 */
[----:B------:R-:W-:Y:S02]  /*0590*/  SEL R16, RZ, 0x1, !P0 ;  /* 0x00000001ff107807 */ /* 0x000fe40004000000 */
[----:B------:R-:W-:Y:S01]  /*05a0*/  ISETP.GE.U32.AND P1, PT, R10, 0x2, PT ;  /* 0x000000020a00780c */ /* 0x000fe20003f26070 */
[----:B------:R-:W-:-:S02]  /*05b0*/  @!P3 IMAD.MOV.U32 R18, RZ, RZ, R6 ;  /* 0x000000ffff12b224 */ /* 0x000fc400078e0006 */
[----:B------:R-:W-:Y:S01]  /*05c0*/  @!P3 IMAD.MOV.U32 R17, RZ, RZ, R7 ;  /* 0x000000ffff11b224 */ /* 0x000fe200078e0007 */
[----:B------:R-:W-:Y:S01]  /*05d0*/  SEL R16, R16, 0x2, P1 ;  /* 0x0000000210107807 */ /* 0x000fe20000800000 */
[----:B------:R0:W2:Y:S01]  /*05e0*/  @!UP1 SYNCS.EXCH.64 URZ, [UR8+0x58], UR4 ;  /* 0x00005804083f95b2 */ /* 0x0000a20008000100 */
[----:B------:R-:W-:Y:S01]  /*05f0*/  NOP ;  /* 0x0000000000007918 */ /* 0x000fe20000000000 */
[----:B0-----:R-:W-:-:S03]  /*0600*/  UIMAD.WIDE.U32 UR4, UR6, UR7, URZ ;  /* 0x00000007060472a5 */ /* 0x001fc6000f8e003f */
[----:B------:R-:W-:Y:S02]  /*0610*/  ULDC UR6, c[0x0][0x14] ;  /* 0x0000050000067ab9 */ /* 0x000fe40000000800 */
[----:B------:R-:W-:Y:S02]  /*0620*/  UIMAD.WIDE.U32 UR54, UR4, UR6, URZ ;  /* 0x00000006043672a5 */ /* 0x000fe4000f8e003f */
[----:B------:R-:W-:-:S04]  /*0630*/  UIMAD UR45, UR5, UR6, URZ ;  /* 0x00000006052d72a4 */ /* 0x000fc8000f8e023f */
[----:B------:R-:W-:Y:S01]  /*0640*/  UIADD3 UR45, UR55, UR45, URZ ;  /* 0x0000002d372d7290 */ /* 0x000fe2000fffe03f */
[----:B--234-:R-:W-:Y:S06]  /*0650*/  BAR.SYNC.DEFER_BLOCKING 0x0 ;  /* 0x0000000000007b1d */ /* 0x01cfec0000010000 */
[----:B------:R-:W-:Y:S05]  /*0660*/  @!P2 BRA `(.L_x_3) ;  /* 0x000000500050a947 */ /* 0x000fea0003800000 */
[----:B------:R-:W-:-:S13]  /*0670*/  ISETP.GT.U32.AND P0, PT, R10, 0x1, PT ;  /* 0x000000010a00780c */ /* 0x000fda0003f04070 */
[----:B------:R-:W-:Y:S05]  /*0680*/  @P0 EXIT ;  /* 0x000000000000094d */ /* 0x000fea0003800000 */
[----:B------:R-:W-:Y:S01]  /*0690*/  ULDC.64 UR4, c[0x0][0x650] ;  /* 0x0001940000047ab9 */ /* 0x000fe20000000a00 */
[----:B------:R-:W-:Y:S01]  /*06a0*/  PRMT R6, RZ, 0x7610, R6 ;  /* 0x00007610ff067816 */ /* 0x000fe20000000006 */
[----:B------:R-:W-:Y:S01]  /*06b0*/  IMAD.MOV.U32 R71, RZ, RZ, -0x1 ;  /* 0xffffffffff477424 */ /* 0x000fe200078e00ff */
[----:B------:R-:W-:Y:S01]  /*06c0*/  ISETP.GE.U32.AND P0, PT, R18, UR4, PT ;  /* 0x0000000412007c0c */ /* 0x000fe2000bf06070 */
[----:B------:R-:W-:Y:S02]  /*06d0*/  IMAD.MOV.U32 R68, RZ, RZ, -0x1 ;  /* 0xffffffffff447424 */ /* 0x000fe400078e00ff */
[----:B------:R-:W-:Y:S01]  /*06e0*/  IMAD.MOV.U32 R69, RZ, RZ, -0x1 ;  /* 0xffffffffff457424 */ /* 0x000fe200078e00ff */
[----:B------:R-:W-:-:S13]  /*06f0*/  ISETP.GE.U32.AND.EX P0, PT, R17, UR5, PT, P0 ;  /* 0x0000000511007c0c */ /* 0x000fda000bf06100 */
[----:B------:R-:W-:Y:S05]  /*0700*/  @P0 BRA `(.L_x_4) ;  /* 0x0000000400580947 */ /* 0x000fea0003800000 */
[----:B------:R-:W0:Y:S01]  /*0710*/  LDC.64 R14, c[0x0][0x628] ;  /* 0x00018a00ff0e7b82 */ /* 0x000e220000000a00 */
[----:B------:R-:W-:Y:S02]  /*0720*/  IMAD.MOV.U32 R6, RZ, RZ, R18 ;  /* 0x000000ffff067224 */ /* 0x000fe400078e0012 */
[----:B------:R-:W-:-:S05]  /*0730*/  IMAD.MOV.U32 R7, RZ, RZ, R17 ;  /* 0x000000ffff077224 */ /* 0x000fca00078e0011 */
[----:B------:R-:W1:Y:S08]  /*0740*/  LDC R2, c[0x0][0x630] ;  /* 0x00018c00ff027b82 */ /* 0x000e700000000800 */
[----:B------:R-:W2:Y:S01]  /*0750*/  LDC.64 R20, c[0x0][0x620] ;  /* 0x00018800ff147b82 */ /* 0x000ea20000000a00 */
[----:B0-----:R-:W-:-:S04]  /*0760*/  ISETP.NE.U32.AND P0, PT, R14, RZ, PT ;  /* 0x000000ff0e00720c */ /* 0x001fc80003f05070 */
[----:B------:R-:W-:-:S13]  /*0770*/  ISETP.NE.AND.EX P0, PT, R15, RZ, PT, P0 ;  /* 0x000000ff0f00720c */ /* 0x000fda0003f05300 */
[----:B-12---:R-:W-:Y:S05]  /*0780*/  @!P0 BRA `(.L_x_5) ;  /* 0x0000000000288947 */ /* 0x006fea0003800000 */
[----:B------:R-:W0:Y:S02]  /*0790*/  LDC R11, c[0x0][0x634] ;  /* 0x00018d00ff0b7b82 */ /* 0x000e240000000800 */
[----:B0-----:R-:W-:-:S05]  /*07a0*/  IADD3 R11, P0, R18, R11, RZ ;  /* 0x0000000b120b7210 */ /* 0x001fca0007f1e0ff */
[----:B------:R-:W-:-:S04]  /*07b0*/  IMAD.X R13, RZ, RZ, R17, P0 ;  /* 0x000000ffff0d7224 */ /* 0x000fc800000e0611 */
[----:B------:R-:W-:-:S04]  /*07c0*/  IMAD.WIDE.U32 R6, R13, R14, RZ ;  /* 0x0000000e0d067225 */ /* 0x000fc800078e00ff */
[----:B------:R-:W-:-:S04]  /*07d0*/  IMAD.WIDE.U32 R8, P0, R11, R15, R6 ;  /* 0x0000000f0b087225 */ /* 0x000fc80007800006 */
[----:B------:R-:W-:-:S04]  /*07e0*/  IMAD.WIDE.U32 R6, R11, R14, RZ ;  /* 0x0000000e0b067225 */ /* 0x000fc800078e00ff */
[----:B------:R-:W-:Y:S01]  /*07f0*/  IMAD.X R11, RZ, RZ, RZ, P0 ;  /* 0x000000ffff0b7224 */ /* 0x000fe200000e06ff */
[----:B------:R-:W-:Y:S01]  /*0800*/  IADD3 RZ, P0, R7, R8, RZ ;  /* 0x0000000807ff7210 */ /* 0x000fe20007f1e0ff */
[----:B------:R-:W-:-:S04]  /*0810*/  IMAD.MOV.U32 R10, RZ, RZ, R9 ;  /* 0x000000ffff0a7224 */ /* 0x000fc800078e0009 */
[----:B------:R-:W-:-:S08]  /*0820*/  IMAD.WIDE.U32.X R6, R13, R15, R10, P0 ;  /* 0x0000000f0d067225 */ /* 0x000fd000000e040a */
.L_x_5:
[-CC-:B------:R-:W-:Y:S01]  /*0830*/  SHF.R.U64 R69, R6, R2.reuse, R7.reuse ;  /* 0x0000000206457219 */ /* 0x180fe20000001207 */
[----:B------:R-:W0:Y:S01]  /*0840*/  LDC R10, c[0x0][0x618] ;  /* 0x00018600ff0a7b82 */ /* 0x000e220000000800 */
[----:B------:R-:W-:Y:S01]  /*0850*/  SHF.R.U32.HI R5, RZ, R2, R7 ;  /* 0x00000002ff057219 */ /* 0x000fe20000011607 */
[----:B------:R-:W-:Y:S01]  /*0860*/  ULDC UR4, c[0x0][0x150] ;  /* 0x0000540000047ab9 */ /* 0x000fe20000000800 */
[----:B------:R-:W-:Y:S01]  /*0870*/  IADD3 R9, P0, RZ, -R69, RZ ;  /* 0x80000045ff097210 */ /* 0x000fe20007f1e0ff */
[----:B------:R-:W-:Y:S01]  /*0880*/  IMAD.MOV.U32 R19, RZ, RZ, R17 ;  /* 0x000000ffff137224 */ /* 0x000fe200078e0011 */
[----:B------:R-:W-:-:S03]  /*0890*/  I2FP.F32.U32 R2, R4 ;  /* 0x0000000400027245 */ /* 0x000fc60000201000 */
[----:B------:R-:W1:Y:S01]  /*08a0*/  LDC.64 R28, c[0x0][0x640] ;  /* 0x00019000ff1c7b82 */ /* 0x000e620000000a00 */
[----:B------:R-:W-:Y:S02]  /*08b0*/  IMAD.X R11, RZ, RZ, ~R5, P0 ;  /* 0x000000ffff0b7224 */ /* 0x000fe400000e0e05 */
[----:B------:R-:W-:Y:S01]  /*08c0*/  FMUL R2, R2, UR4 ;  /* 0x0000000402027c20 */ /* 0x000fe20008400000 */
[----:B------:R-:W-:Y:S01]  /*08d0*/  IMAD.WIDE.U32 R6, R9, R20, R18 ;  /* 0x0000001409067225 */ /* 0x000fe200078e0012 */
[----:B------:R-:W-:-:S03]  /*08e0*/  ULDC UR4, c[0x0][0x154] ;  /* 0x0000550000047ab9 */ /* 0x000fc60000000800 */
[----:B------:R-:W-:Y:S01]  /*08f0*/  IMAD R8, R11, R20, RZ ;  /* 0x000000140b087224 */ /* 0x000fe200078e02ff */
[----:B------:R-:W2:Y:S01]  /*0900*/  LDC R5, c[0x0][0x144] ;  /* 0x00005100ff057b82 */ /* 0x000ea20000000800 */
[----:B------:R-:W3:Y:S02]  /*0910*/  F2I.U32.TRUNC.NTZ R2, R2 ;  /* 0x0000000200027305 */ /* 0x000ee4000020f000 */
[----:B------:R-:W-:-:S04]  /*0920*/  IMAD R9, R9, R21, R8 ;  /* 0x0000001509097224 */ /* 0x000fc800078e0208 */
[----:B------:R-:W-:Y:S01]  /*0930*/  IMAD.IADD R7, R7, 0x1, R9 ;  /* 0x0000000107077824 */ /* 0x000fe200078e0209 */
[----:B------:R-:W4:Y:S01]  /*0940*/  LDC R22, c[0x0][0x608] ;  /* 0x00018200ff167b82 */ /* 0x000f220000000800 */
[----:B------:R-:W-:-:S03]  /*0950*/  IMAD.MOV.U32 R9, RZ, RZ, -0x1 ;  /* 0xffffffffff097424 */ /* 0x000fc600078e00ff */
[-CC-:B0-----:R-:W-:Y:S02]  /*0960*/  SHF.R.U64 R20, R6, R10.reuse, R7.reuse ;  /* 0x0000000a06147219 */ /* 0x181fe40000001207 */
[----:B------:R-:W-:Y:S02]  /*0970*/  I2FP.F32.U32 R6, R3 ;  /* 0x0000000300067245 */ /* 0x000fe40000201000 */
[----:B------:R-:W0:Y:S01]  /*0980*/  LDC R26, c[0x0][0x658] ;  /* 0x00019600ff1a7b82 */ /* 0x000e220000000800 */
[----:B-1----:R-:W-:Y:S01]  /*0990*/  ISETP.NE.U32.AND P0, PT, R28, RZ, PT ;  /* 0x000000ff1c00720c */ /* 0x002fe20003f05070 */
[----:B---3--:R-:W-:Y:S02]  /*09a0*/  IMAD.MOV R8, RZ, RZ, -R2 ;  /* 0x000000ffff087224 */ /* 0x008fe400078e0a02 */
[----:B------:R-:W-:Y:S01]  /*09b0*/  FMUL R6, R6, UR4 ;  /* 0x0000000406067c20 */ /* 0x000fe20008400000 */
[----:B------:R-:W-:Y:S02]  /*09c0*/  SHF.R.U32.HI R7, RZ, R10, R7 ;  /* 0x0000000aff077219 */ /* 0x000fe40000011607 */
[----:B------:R-:W-:Y:S01]  /*09d0*/  ISETP.NE.AND.EX P0, PT, R29, RZ, PT, P0 ;  /* 0x000000ff1d00720c */ /* 0x000fe20003f05300 */
[----:B------:R1:W3:Y:S01]  /*09e0*/  F2I.U32.TRUNC.NTZ R13, R6 ;  /* 0x00000006000d7305 */ /* 0x0002e2000020f000 */
[----:B------:R-:W1:Y:S01]  /*09f0*/  LDC R14, c[0x0][0x148] ;  /* 0x00005200ff0e7b82 */ /* 0x000e620000000800 */
[----:B--2---:R-:W-:-:S07]  /*0a00*/  IMAD R2, R5, R8, R4 ;  /* 0x0000000805027224 */ /* 0x004fce00078e0204 */
[----:B------:R-:W2:Y:S01]  /*0a10*/  LDC R24, c[0x0][0x600] ;  /* 0x00018000ff187b82 */ /* 0x000ea20000000800 */
[-CC-:B----4-:R-:W-:Y:S02]  /*0a20*/  SHF.R.U64 R30, R20, R22.reuse, R7.reuse ;  /* 0x00000016141e7219 */ /* 0x190fe40000001207 */
[----:B------:R-:W-:Y:S01]  /*0a30*/  SHF.R.U32.HI R5, RZ, R22, R7 ;  /* 0x00000016ff057219 */ /* 0x000fe20000011607 */
[----:B------:R-:W-:-:S04]  /*0a40*/  IMAD.MOV.U32 R7, RZ, RZ, 0x1 ;  /* 0x00000001ff077424 */ /* 0x000fc800078e00ff */
[----:B------:R-:W4:Y:S01]  /*0a50*/  LDC R19, c[0x0][0x648] ;  /* 0x00019200ff137b82 */ /* 0x000f220000000800 */
[-C--:B0-----:R-:W-:Y:S02]  /*0a60*/  SHF.L.U32 R4, R9, R26.reuse, RZ ;  /* 0x0000001a09047219 */ /* 0x081fe400000006ff */
[--C-:B------:R-:W-:Y:S02]  /*0a70*/  SHF.R.U64 R22, R30, R26, R5.reuse ;  /* 0x0000001a1e167219 */ /* 0x100fe40000001205 */
[----:B------:R-:W-:Y:S02]  /*0a80*/  LOP3.LUT R11, RZ, R4, RZ, 0x33, !PT ;  /* 0x00000004ff0b7212 */ /* 0x000fe400078e33ff */
[-C--:B------:R-:W-:Y:S01]  /*0a90*/  SHF.R.U32.HI R5, RZ, R26.reuse, R5 ;  /* 0x0000001aff057219 */ /* 0x080fe20000011605 */
[----:B------:R-:W0:Y:S01]  /*0aa0*/  LDC R21, c[0x0][0x638] ;  /* 0x00018e00ff157b82 */ /* 0x000e220000000800 */
[----:B------:R-:W-:Y:S01]  /*0ab0*/  SHF.L.U32 R10, R7, R26, RZ ;  /* 0x0000001a070a7219 */ /* 0x000fe200000006ff */
[----:B------:R-:W-:-:S06]  /*0ac0*/  IMAD.MOV.U32 R4, RZ, RZ, R22 ;  /* 0x000000ffff047224 */ /* 0x000fcc00078e0016 */
[----:B------:R-:W0:Y:S01]  /*0ad0*/  LDC R23, c[0x0][0x610] ;  /* 0x00018400ff177b82 */ /* 0x000e220000000800 */
[----:B-1-3--:R-:W-:Y:S05]  /*0ae0*/  @!P0 BRA `(.L_x_6) ;  /* 0x0000000000288947 */ /* 0x00afea0003800000 */
[----:B------:R-:W1:Y:S02]  /*0af0*/  LDC R9, c[0x0][0x64c] ;  /* 0x00019300ff097b82 */ /* 0x000e640000000800 */
[----:B-1----:R-:W-:-:S05]  /*0b00*/  IADD3 R9, P0, R22, R9, RZ ;  /* 0x0000000916097210 */ /* 0x002fca0007f1e0ff */
        /* <DEDUP_REMOVED lines=8> */
.L_x_6:
[----:B----4-:R-:W-:Y:S01]  /*0b90*/  SHF.R.U64 R4, R4, R19, R5 ;  /* 0x0000001304047219 */ /* 0x010fe20000001205 */
[----:B--2---:R-:W-:Y:S01]  /*0ba0*/  VIADD R5, R24, 0xffffffff ;  /* 0xffffffff18057836 */ /* 0x004fe20000000000 */
[----:B------:R-:W-:Y:S01]  /*0bb0*/  LOP3.LUT R11, R30, R11, RZ, 0xc0, !PT ;  /* 0x0000000b1e0b7212 */ /* 0x000fe200078ec0ff */
[----:B------:R-:W-:Y:S02]  /*0bc0*/  IMAD.MOV R13, RZ, RZ, -R13 ;  /* 0x000000ffff0d7224 */ /* 0x000fe400078e0a0d */
[----:B------:R-:W-:Y:S01]  /*0bd0*/  IMAD.MOV R6, RZ, RZ, -R4 ;  /* 0x000000ffff067224 */ /* 0x000fe200078e0a04 */
[----:B------:R-:W-:Y:S01]  /*0be0*/  LOP3.LUT R5, R20, R5, RZ, 0xc0, !PT ;  /* 0x0000000514057212 */ /* 0x000fe200078ec0ff */
[----:B------:R-:W-:Y:S02]  /*0bf0*/  @P3 IMAD R2, R14, R13, R3 ;  /* 0x0000000d0e023224 */ /* 0x000fe400078e0203 */
[----:B------:R-:W-:Y:S02]  /*0c00*/  IMAD R11, R10, R4, R11 ;  /* 0x000000040a0b7224 */ /* 0x000fe400078e020b */
[----:B0-----:R-:W-:-:S02]  /*0c10*/  IMAD R3, R6, R21, R22 ;  /* 0x0000001506037224 */ /* 0x001fc400078e0216 */
[----:B------:R-:W-:Y:S02]  /*0c20*/  IMAD R2, R11, R23, R2 ;  /* 0x000000170b027224 */ /* 0x000fe400078e0202 */
[----:B------:R-:W-:Y:S02]  /*0c30*/  IMAD R3, R3, R24, R5 ;  /* 0x0000001803037224 */ /* 0x000fe400078e0205 */
[----:B------:R-:W-:-:S03]  /*0c40*/  IMAD.MOV.U32 R6, RZ, RZ, 0x1 ;  /* 0x00000001ff067424 */ /* 0x000fc600078e00ff */
[----:B------:R-:W-:Y:S02]  /*0c50*/  SEL R68, R3, R2, !P3 ;  /* 0x0000000203447207 */ /* 0x000fe40005800000 */
[----:B------:R-:W-:-:S07]  /*0c60*/  SEL R71, R2, R3, !P3 ;  /* 0x0000000302477207 */ /* 0x000fce0005800000 */
.L_x_4:
[----:B------:R-:W-:-:S08]  /*0c70*/  NOP ;  /* 0x0000000000007918 */ /* 0x000fd00000000000 */
[----:B------:R-:W0:Y:S02]  /*0c80*/  USETMAXREG.TRY_ALLOC.CTAPOOL UP0, 0xe8 ;  /* 0x000000e8000079c8 */ /* 0x000e240008000600 */
[----:B0-----:R-:W-:-:S13]  /*0c90*/  PLOP3.LUT P0, PT, PT, PT, UP0, 0x80, 0x0 ;  /* 0x000000000000781c */ /* 0x001fda0003f0f008 */
[----:B------:R-:W-:Y:S05]  /*0ca0*/  @!P0 BRA `(.L_x_4) ;  /* 0xfffffffc00f08947 */ /* 0x000fea000383ffff */
[----:B------:R-:W-:Y:S01]  /*0cb0*/  ULDC.64 UR4, c[0x0][0x598] ;  /* 0x0001660000047ab9 */ /* 0x000fe20000000a00 */
[----:B------:R-:W-:Y:S01]  /*0cc0*/  ULDC.64 UR36, c[0x0][0x208] ;  /* 0x0000820000247ab9 */ /* 0x000fe20000000a00 */
[----:B------:R-:W-:-:S04]  /*0cd0*/  ISETP.NE.U32.AND P0, PT, RZ, UR4, PT ;  /* 0x00000004ff007c0c */ /* 0x000fc8000bf05070 */
[----:B------:R-:W-:-:S13]  /*0ce0*/  ISETP.NE.AND.EX P0, PT, RZ, UR5, PT, P0 ;  /* 0x00000005ff007c0c */ /* 0x000fda000bf05300 */
[----:B------:R-:W-:Y:S05]  /*0cf0*/  @!P0 BRA `(.L_x_7) ;  /* 0x00000000001c8947 */ /* 0x000fea0003800000 */
[----:B------:R-:W0:Y:S02]  /*0d00*/  LDC.64 R2, c[0x0][0x598] ;  /* 0x00016600ff027b82 */ /* 0x000e240000000a00 */
[----:B0-----:R-:W2:Y:S02]  /*0d10*/  LDG.E.64 R2, desc[UR36][R2.64] ;  /* 0x0000002402027981 */ /* 0x001ea4000c1e1b00 */
[----:B--2---:R-:W-:-:S04]  /*0d20*/  ISETP.NE.U32.AND P0, PT, R2, RZ, PT ;  /* 0x000000ff0200720c */ /* 0x004fc80003f05070 */
[----:B------:R-:W-:-:S13]  /*0d30*/  ISETP.NE.AND.EX P0, PT, R3, RZ, PT, P0 ;  /* 0x000000ff0300720c */ /* 0x000fda0003f05300 */
[----:B------:R-:W-:Y:S05]  /*0d40*/  @!P0 BRA `(.L_x_7) ;  /* 0x0000000000088947 */ /* 0x000fea0003800000 */
[----:B------:R0:W5:Y:S01]  /*0d50*/  LD.E R56, desc[UR36][R2.64] ;  /* 0x0000002402387980 */ /* 0x000162000c101900 */
[----:B------:R-:W-:Y:S05]  /*0d60*/  BRA `(.L_x_8) ;  /* 0x0000000000247947 */ /* 0x000fea0003800000 */
.L_x_7:
[----:B------:R-:W-:Y:S02]  /*0d70*/  ULDC.64 UR4, c[0x0][0x588] ;  /* 0x0001620000047ab9 */ /* 0x000fe40000000a00 */
[----:B------:R-:W-:-:S04]  /*0d80*/  ISETP.NE.U32.AND P0, PT, RZ, UR4, PT ;  /* 0x00000004ff007c0c */ /* 0x000fc8000bf05070 */
[----:B------:R-:W-:-:S13]  /*0d90*/  ISETP.NE.AND.EX P0, PT, RZ, UR5, PT, P0 ;  /* 0x00000005ff007c0c */ /* 0x000fda000bf05300 */
[----:B------:R-:W-:Y:S05]  /*0da0*/  @!P0 BRA `(.L_x_9) ;  /* 0x00000000000c8947 */ /* 0x000fea0003800000 */
[----:B------:R-:W0:Y:S02]  /*0db0*/  LDC.64 R56, c[0x0][0x588] ;  /* 0x00016200ff387b82 */ /* 0x000e240000000a00 */
[----:B0-----:R1:W5:Y:S01]  /*0dc0*/  LDG.E R56, desc[UR36][R56.64] ;  /* 0x0000002438387981 */ /* 0x001362000c1e1900 */
[----:B------:R-:W-:Y:S05]  /*0dd0*/  BRA `(.L_x_8) ;  /* 0x0000000000087947 */ /* 0x000fea0003800000 */
.L_x_9:
[----:B------:R-:W-:Y:S02]  /*0de0*/  ULDC UR4, c[0x0][0x580] ;  /* 0x0001600000047ab9 */ /* 0x000fe40000000800 */
[----:B------:R-:W-:-:S07]  /*0df0*/  IMAD.U32 R56, RZ, RZ, UR4 ;  /* 0x00000004ff387e24 */ /* 0x000fce000f8e00ff */
.L_x_8:
[----:B------:R-:W-:Y:S02]  /*0e00*/  ULDC.64 UR4, c[0x0][0x5a0] ;  /* 0x0001680000047ab9 */ /* 0x000fe40000000a00 */
[----:B------:R-:W-:-:S04]  /*0e10*/  ISETP.NE.U32.AND P0, PT, RZ, UR4, PT ;  /* 0x00000004ff007c0c */ /* 0x000fc8000bf05070 */
[----:B------:R-:W-:-:S13]  /*0e20*/  ISETP.NE.AND.EX P0, PT, RZ, UR5, PT, P0 ;  /* 0x00000005ff007c0c */ /* 0x000fda000bf05300 */
[----:B------:R-:W-:Y:S05]  /*0e30*/  @!P0 BRA `(.L_x_10) ;  /* 0x00000000001c8947 */ /* 0x000fea0003800000 */
[----:B0-----:R-:W0:Y:S02]  /*0e40*/  LDC.64 R2, c[0x0][0x5a0] ;  /* 0x00016800ff027b82 */ /* 0x001e240000000a00 */
[----:B0-----:R-:W2:Y:S02]  /*0e50*/  LDG.E.64 R2, desc[UR36][R2.64] ;  /* 0x0000002402027981 */ /* 0x001ea4000c1e1b00 */
[----:B--2---:R-:W-:-:S04]  /*0e60*/  ISETP.NE.U32.AND P0, PT, R2, RZ, PT ;  /* 0x000000ff0200720c */ /* 0x004fc80003f05070 */
[----:B------:R-:W-:-:S13]  /*0e70*/  ISETP.NE.AND.EX P0, PT, R3, RZ, PT, P0 ;  /* 0x000000ff0300720c */ /* 0x000fda0003f05300 */
[----:B------:R-:W-:Y:S05]  /*0e80*/  @!P0 BRA `(.L_x_10) ;  /* 0x0000000000088947 */ /* 0x000fea0003800000 */
[----:B-1----:R0:W5:Y:S01]  /*0e90*/  LD.E R57, desc[UR36][R2.64] ;  /* 0x0000002402397980 */ /* 0x002162000c101900 */
[----:B------:R-:W-:Y:S05]  /*0ea0*/  BRA `(.L_x_11) ;  /* 0x0000000000247947 */ /* 0x000fea0003800000 */
.L_x_10:
[----:B------:R-:W-:Y:S02]  /*0eb0*/  ULDC.64 UR4, c[0x0][0x590] ;  /* 0x0001640000047ab9 */ /* 0x000fe40000000a00 */
[----:B------:R-:W-:-:S04]  /*0ec0*/  ISETP.NE.U32.AND P0, PT, RZ, UR4, PT ;  /* 0x00000004ff007c0c */ /* 0x000fc8000bf05070 */
[----:B------:R-:W-:-:S13]  /*0ed0*/  ISETP.NE.AND.EX P0, PT, RZ, UR5, PT, P0 ;  /* 0x00000005ff007c0c */ /* 0x000fda000bf05300 */
[----:B------:R-:W-:Y:S05]  /*0ee0*/  @!P0 BRA `(.L_x_12) ;  /* 0x00000000000c8947 */ /* 0x000fea0003800000 */
[----:B0-----:R-:W1:Y:S02]  /*0ef0*/  LDC.64 R2, c[0x0][0x590] ;  /* 0x00016400ff027b82 */ /* 0x001e640000000a00 */
[----:B-1----:R1:W5:Y:S01]  /*0f00*/  LDG.E R57, desc[UR36][R2.64] ;  /* 0x0000002402397981 */ /* 0x002362000c1e1900 */
[----:B------:R-:W-:Y:S05]  /*0f10*/  BRA `(.L_x_11) ;  /* 0x0000000000087947 */ /* 0x000fea0003800000 */
.L_x_12:
[----:B------:R-:W-:Y:S02]  /*0f20*/  ULDC UR4, c[0x0][0x584] ;  /* 0x0001610000047ab9 */ /* 0x000fe40000000800 */
[----:B-1----:R-:W-:-:S07]  /*0f30*/  IMAD.U32 R57, RZ, RZ, UR4 ;  /* 0x00000004ff397e24 */ /* 0x002fce000f8e00ff */
.L_x_11:
[----:B------:R-:W-:-:S13]  /*0f40*/  LOP3.LUT P0, RZ, R6, 0xff, RZ, 0xc0, !PT ;  /* 0x000000ff06ff7812 */ /* 0x000fda000780c0ff */
[----:B------:R-:W-:Y:S05]  /*0f50*/  @!P0 EXIT ;  /* 0x000000000000894d */ /* 0x000fea0003800000 */
[----:B------:R-:W2:Y:S01]  /*0f60*/  LDC R61, c[0x0][0x658] ;  /* 0x00019600ff3d7b82 */ /* 0x000ea20000000800 */
[----:B------:R-:W-:Y:S01]  /*0f70*/  LOP3.LUT R59, R0, 0x3, RZ, 0xc0, !PT ;  /* 0x00000003003b7812 */ /* 0x000fe200078ec0ff */
[----:B------:R-:W-:Y:S01]  /*0f80*/  ULDC.64 UR4, c[0x0][0x288] ;  /* 0x0000a20000047ab9 */ /* 0x000fe20000000a00 */
[----:B------:R-:W-:Y:S01]  /*0f90*/  SHF.R.U32.HI R58, RZ, 0x2, R0 ;  /* 0x00000002ff3a7819 */ /* 0x000fe20000011600 */
[----:B------:R-:W-:Y:S01]  /*0fa0*/  IMAD.U32 R4, RZ, RZ, UR4 ;  /* 0x00000004ff047e24 */ /* 0x000fe2000f8e00ff */
[----:B------:R-:W-:Y:S01]  /*0fb0*/  LOP3.LUT R12, R12, 0x1, RZ, 0xc0, !PT ;  /* 0x000000010c0c7812 */ /* 0x000fe200078ec0ff */
[----:B01----:R-:W-:Y:S01]  /*0fc0*/  IMAD.SHL.U32 R3, R59, 0x8, RZ ;  /* 0x000000083b037824 */ /* 0x003fe200078e00ff */
[----:B------:R-:W-:Y:S01]  /*0fd0*/  LOP3.LUT R2, R58, 0x3, RZ, 0xc0, !PT ;  /* 0x000000033a027812 */ /* 0x000fe200078ec0ff */
[----:B------:R-:W0:Y:S01]  /*0fe0*/  LDC.64 R6, c[0x0][0x5c8] ;  /* 0x00017200ff067b82 */ /* 0x000e220000000a00 */
[----:B------:R-:W-:Y:S01]  /*0ff0*/  SHF.R.U32.HI R27, RZ, 0x1, R27 ;  /* 0x00000001ff1b7819 */ /* 0x000fe2000001161b */
[----:B------:R-:W-:Y:S01]  /*1000*/  IMAD.SHL.U32 R5, R12, 0x40, RZ ;  /* 0x000000400c057824 */ /* 0x000fe200078e00ff */
[----:B------:R-:W-:Y:S01]  /*1010*/  LOP3.LUT R3, R3, 0x18, R2, 0xe2, !PT ;  /* 0x0000001803037812 */ /* 0x000fe200078ee202 */
[----:B------:R-:W-:Y:S01]  /*1020*/  UIADD3 UR4, UR5, 0x3f, URZ ;  /* 0x0000003f05047890 */ /* 0x000fe2000fffe03f */
[----:B------:R-:W-:Y:S01]  /*1030*/  LOP3.LUT R2, R58, 0x7, RZ, 0xc0, !PT ;  /* 0x000000073a027812 */ /* 0x000fe200078ec0ff */
[----:B------:R-:W-:Y:S01]  /*1040*/  IMAD R59, R59, -0x2, R4 ;  /* 0xfffffffe3b3b7824 */ /* 0x000fe200078e0204 */
[----:B------:R-:W-:Y:S01]  /*1050*/  LOP3.LUT R27, R27, 0x30, RZ, 0xc0, !PT ;  /* 0x000000301b1b7812 */ /* 0x000fe200078ec0ff */
[----:B------:R-:W1:Y:S01]  /*1060*/  LDC R65, c[0x0][0x600] ;  /* 0x00018000ff417b82 */ /* 0x000e620000000800 */
[--C-:B------:R-:W-:Y:S01]  /*1070*/  LOP3.LUT R22, R5, 0x40, R2.reuse, 0xe2, !PT ;  /* 0x0000004005167812 */ /* 0x100fe200078ee202 */
[----:B------:R-:W-:Y:S01]  /*1080*/  USHF.R.S32.HI UR5, URZ, 0x1f, UR4 ;  /* 0x0000001f3f057899 */ /* 0x000fe20008011404 */
[----:B------:R-:W-:Y:S01]  /*1090*/  IADD3 R5, RZ, -R27, -R2 ;  /* 0x8000001bff057210 */ /* 0x000fe20007ffe802 */
[----:B------:R-:W-:Y:S01]  /*10a0*/  IMAD.MOV.U32 R2, RZ, RZ, -0x1 ;  /* 0xffffffffff027424 */ /* 0x000fe200078e00ff */
[----:B------:R-:W-:Y:S01]  /*10b0*/  LOP3.LUT R3, R3, 0x4, R58, 0xf8, !PT ;  /* 0x0000000403037812 */ /* 0x000fe200078ef83a */
[----:B------:R-:W-:Y:S01]  /*10c0*/  IMAD.SHL.U32 R60, R0, 0x20, RZ ;  /* 0x00000020003c7824 */ /* 0x000fe200078e00ff */
[----:B------:R-:W-:Y:S01]  /*10d0*/  ULEA.HI UR5, UR5, UR4, URZ, 0x6 ;  /* 0x0000000405057291 */ /* 0x000fe2000f8f303f */
[----:B------:R-:W-:Y:S01]  /*10e0*/  IMAD.MOV.U32 R4, RZ, RZ, 0x1 ;  /* 0x00000001ff047424 */ /* 0x000fe200078e00ff */
[----:B--2---:R-:W-:Y:S01]  /*10f0*/  SHF.L.U32 R66, R2, R61, RZ ;  /* 0x0000003d02427219 */ /* 0x004fe200000006ff */
[----:B------:R-:W-:Y:S01]  /*1100*/  IMAD R5, R12, -0x40, R5 ;  /* 0xffffffc00c057824 */ /* 0x000fe200078e0205 */
[----:B------:R-:W-:Y:S01]  /*1110*/  LOP3.LUT R2, R0, 0x80, RZ, 0xc0, !PT ;  /* 0x0000008000027812 */ /* 0x000fe200078ec0ff */
[----:B------:R-:W-:Y:S01]  /*1120*/  ULDC UR4, c[0x0][0x284] ;  /* 0x0000a10000047ab9 */ /* 0x000fe20000000800 */
[----:B------:R-:W-:Y:S01]  /*1130*/  USHF.R.S32.HI UR40, URZ, 0x6, UR5 ;  /* 0x000000063f287899 */ /* 0x000fe20008011405 */
[----:B------:R-:W-:Y:S01]  /*1140*/  LOP3.LUT P0, RZ, R58, 0x4, RZ, 0xc0, !PT ;  /* 0x000000043aff7812 */ /* 0x000fe2000780c0ff */
[----:B------:R-:W-:Y:S01]  /*1150*/  IMAD.SHL.U32 R64, R0, 0x2, RZ ;  /* 0x0000000200407824 */ /* 0x000fe200078e00ff */
[----:B------:R-:W-:Y:S01]  /*1160*/  LOP3.LUT R22, R22, R27, RZ, 0xfc, !PT ;  /* 0x0000001b16167212 */ /* 0x000fe200078efcff */
[----:B0-----:R-:W-:Y:S01]  /*1170*/  IMAD.SHL.U32 R63, R6, 0x8, RZ ;  /* 0x00000008063f7824 */ /* 0x001fe200078e00ff */
[----:B------:R-:W-:Y:S01]  /*1180*/  LOP3.LUT R60, R3, 0x1c00, R60, 0xf8, !PT ;  /* 0x00001c00033c7812 */ /* 0x000fe200078ef83c */
[----:B------:R-:W-:Y:S01]  /*1190*/  VIADD R67, R5, UR4 ;  /* 0x0000000405437c36 */ /* 0x000fe20008000000 */
[----:B------:R-:W-:Y:S01]  /*11a0*/  SHF.L.U32 R61, R4, R61, RZ ;  /* 0x0000003d043d7219 */ /* 0x000fe200000006ff */
[----:B------:R-:W-:Y:S01]  /*11b0*/  IMAD.MOV.U32 R23, RZ, RZ, RZ ;  /* 0x000000ffff177224 */ /* 0x000fe200078e00ff */
[----:B------:R-:W-:Y:S01]  /*11c0*/  SHF.L.U64.HI R62, R6, 0x3, R7 ;  /* 0x00000003063e7819 */ /* 0x000fe20000010207 */
[----:B------:R-:W-:Y:S01]  /*11d0*/  UIADD3 UR41, UR40, -0x1, URZ ;  /* 0xffffffff28297890 */ /* 0x000fe2000fffe03f */
[----:B------:R-:W-:Y:S01]  /*11e0*/  LOP3.LUT R70, R16, 0x1, RZ, 0xfc, !PT ;  /* 0x0000000110467812 */ /* 0x000fe200078efcff */
[----:B-1----:R-:W-:Y:S01]  /*11f0*/  VIADD R65, R65, 0xffffffff ;  /* 0xffffffff41417836 */ /* 0x002fe20000000000 */
[----:B------:R-:W-:Y:S01]  /*1200*/  SHF.R.U32.HI R2, RZ, 0x7, R2 ;  /* 0x00000007ff027819 */ /* 0x000fe20000011602 */
[----:B------:R-:W-:Y:S01]  /*1210*/  UIADD3 UR42, UR40, 0x3, URZ ;  /* 0x00000003282a7890 */ /* 0x000fe2000fffe03f */
[----:B------:R-:W-:Y:S01]  /*1220*/  LOP3.LUT R66, RZ, R66, RZ, 0x33, !PT ;  /* 0x00000042ff427212 */ /* 0x000fe200078e33ff */
[----:B------:R-:W-:Y:S01]  /*1230*/  UMOV UR38, URZ ;  /* 0x0000003f00267c82 */ /* 0x000fe20008000000 */
[----:B------:R-:W-:-:S09]  /*1240*/  UMOV UR39, URZ ;  /* 0x0000003f00277c82 */ /* 0x000fd20008000000 */
.L_x_105:
[----:B0-----:R-:W0:Y:S01]  /*1250*/  S2R R3, SR_CgaCtaId ;  /* 0x0000000000037919 */ /* 0x001e220000008800 */
[----:B------:R-:W-:-:S04]  /*1260*/  MOV R0, 0x400 ;  /* 0x0000040000007802 */ /* 0x000fc80000000f00 */
[----:B0-----:R-:W-:-:S05]  /*1270*/  LEA R24, R3, R0, 0x18 ;  /* 0x0000000003187211 */ /* 0x001fca00078ec0ff */
[----:B------:R-:W-:-:S05]  /*1280*/  VIADD R0, R24, 0x800 ;  /* 0x0000080018007836 */ /* 0x000fca0000000000 */
[----:B------:R-:W-:-:S13]  /*1290*/  LOP3.LUT P0, RZ, R0, 0x9f, RZ, 0xc0, !PT ;  /* 0x0000009f00ff7812 */ /* 0x000fda000780c0ff */
[----:B-12345:R-:W-:Y:S05]  /*12a0*/  @!P0 BRA `(.L_x_13) ;  /* 0x0000000000408947 */ /* 0x03efea0003800000 */
[----:B------:R-:W-:Y:S01]  /*12b0*/  MOV R0, 0x0 ;  /* 0x0000000000007802 */ /* 0x000fe20000000f00 */
[----:B------:R-:W-:Y:S01]  /*12c0*/  ULDC.64 UR4, c[0x4][0x70] ;  /* 0x01001c0000047ab9 */ /* 0x000fe20000000a00 */
[----:B------:R-:W-:Y:S01]  /*12d0*/  ULDC.64 UR6, c[0x4][0x8] ;  /* 0x0100020000067ab9 */ /* 0x000fe20000000a00 */
[----:B------:R-:W-:Y:S01]  /*12e0*/  IMAD.U32 R4, RZ, RZ, UR4 ;  /* 0x00000004ff047e24 */ /* 0x000fe2000f8e00ff */
[----:B------:R0:W1:Y:S01]  /*12f0*/  LDC.64 R14, c[0x4][R0] ;  /* 0x01000000000e7b82 */ /* 0x0000620000000a00 */
[----:B------:R-:W-:Y:S01]  /*1300*/  IMAD.U32 R5, RZ, RZ, UR5 ;  /* 0x00000005ff057e24 */ /* 0x000fe2000f8e00ff */
[----:B------:R-:W-:Y:S01]  /*1310*/  ULDC.64 UR4, c[0x4][0x78] ;  /* 0x01001e0000047ab9 */ /* 0x000fe20000000a00 */
[----:B------:R-:W-:Y:S02]  /*1320*/  IMAD.U32 R10, RZ, RZ, UR6 ;  /* 0x00000006ff0a7e24 */ /* 0x000fe4000f8e00ff */
[----:B------:R-:W-:Y:S02]  /*1330*/  IMAD.U32 R6, RZ, RZ, UR4 ;  /* 0x00000004ff067e24 */ /* 0x000fe4000f8e00ff */
[----:B------:R-:W-:-:S02]  /*1340*/  IMAD.U32 R7, RZ, RZ, UR5 ;  /* 0x00000005ff077e24 */ /* 0x000fc4000f8e00ff */
[----:B------:R-:W-:Y:S02]  /*1350*/  IMAD.U32 R11, RZ, RZ, UR7 ;  /* 0x00000007ff0b7e24 */ /* 0x000fe4000f8e00ff */
[----:B------:R-:W-:Y:S02]  /*1360*/  IMAD.MOV.U32 R8, RZ, RZ, 0x70 ;  /* 0x00000070ff087424 */ /* 0x000fe400078e00ff */
[----:B------:R-:W-:Y:S02]  /*1370*/  IMAD.MOV.U32 R12, RZ, RZ, 0x1 ;  /* 0x00000001ff0c7424 */ /* 0x000fe400078e00ff */
[----:B0-----:R-:W-:-:S07]  /*1380*/  IMAD.MOV.U32 R13, RZ, RZ, RZ ;  /* 0x000000ffff0d7224 */ /* 0x001fce00078e00ff */
[----:B------:R-:W-:-:S07]  /*1390*/  LEPC R20, `(.L_x_13) ;  /* 0x000000001014794e */ /* 0x000fce0000000000 */
[----:B-1---5:R-:W-:Y:S05]  /*13a0*/  CALL.ABS.NOINC R14 ;  /* 0x000000000e007343 */ /* 0x022fea0003c00000 */
.L_x_13:
[----:B------:R-:W-:-:S05]  /*13b0*/  VIADD R25, R24, 0x20800 ;  /* 0x0002080018197836 */ /* 0x000fca0000000000 */
[----:B------:R-:W-:-:S13]  /*13c0*/  LOP3.LUT P0, RZ, R25, 0x3ff, RZ, 0xc0, !PT ;  /* 0x000003ff19ff7812 */ /* 0x000fda000780c0ff */
[----:B------:R-:W-:Y:S05]  /*13d0*/  @!P0 BRA `(.L_x_14) ;  /* 0x00000000007c8947 */ /* 0x000fea0003800000 */
        /* <DEDUP_REMOVED lines=16> */
.L_x_15:
[----:B------:R0:W1:Y:S01]  /*14e0*/  LDC.64 R14, c[0x4][R19] ;  /* 0x01000000130e7b82 */ /* 0x0000620000000a00 */
[----:B------:R-:W-:Y:S01]  /*14f0*/  ULDC.64 UR4, c[0x4][0x70] ;  /* 0x01001c0000047ab9 */ /* 0x000fe20000000a00 */
[----:B------:R-:W-:Y:S01]  /*1500*/  ULDC.64 UR6, c[0x4][0x10] ;  /* 0x0100040000067ab9 */ /* 0x000fe20000000a00 */
[----:B------:R-:W-:Y:S02]  /*1510*/  IMAD.U32 R4, RZ, RZ, UR4 ;  /* 0x00000004ff047e24 */ /* 0x000fe4000f8e00ff */
        /* <DEDUP_REMOVED lines=10> */
[----:B-1----:R-:W-:Y:S05]  /*15c0*/  CALL.ABS.NOINC R14 ;  /* 0x000000000e007343 */ /* 0x002fea0003c00000 */
.L_x_14:
[----:B------:R-:W-:Y:S01]  /*15d0*/  UMOV UR4, 0xffffffff ;  /* 0xffffffff00047882 */ /* 0x000fe20000000000 */
[----:B------:R-:W-:Y:S02]  /*15e0*/  ISETP.NE.AND P0, PT, R70, 0x3, PT ;  /* 0x000000034600780c */ /* 0x000fe40003f05270 */
[----:B------:R-:W-:Y:S11]  /*15f0*/  BRA.DIV UR4, `(.L_x_16) ;  /* 0x0000005e04dc7947 */ /* 0x000ff6000b800000 */
.L_x_133:
[----:B------:R-:W-:Y:S05]  /*1600*/  @!P0 BRA `(.L_x_17) ;  /* 0x0000000000048947 */ /* 0x000fea0003800000 */
[----:B------:R-:W-:Y:S01]  /*1610*/  BPT.TRAP 0x1 ;  /* 0x000000040000795c */ /* 0x000fe20000300000 */
.L_x_17:
[----:B------:R-:W-:Y:S02]  /*1620*/  IMAD.U32 R0, RZ, RZ, UR38 ;  /* 0x00000026ff007e24 */ /* 0x000fe4000f8e00ff */
[----:B------:R-:W-:-:S03]  /*1630*/  IMAD.U32 R3, RZ, RZ, UR39 ;  /* 0x00000027ff037e24 */ /* 0x000fc6000f8e00ff */
[----:B------:R-:W-:Y:S01]  /*1640*/  SHF.L.U32 R0, R0, 0x1f, RZ ;  /* 0x0000001f00007819 */ /* 0x000fe200000006ff */
[----:B------:R-:W-:-:S04]  /*1650*/  IMAD R3, R3, 0x8, R24 ;  /* 0x0000000803037824 */ /* 0x000fc800078e0218 */
[----:B------:R0:W1:Y:S01]  /*1660*/  SYNCS.PHASECHK.TRANS64.TRYWAIT P1, [R3+URZ], R0 ;  /* 0x00000000030075a7 */ /* 0x000062000802017f */
[----:B------:R-:W-:Y:S05]  /*1670*/  @!P0 BRA `(.L_x_18) ;  /* 0x0000000000048947 */ /* 0x000fea0003800000 */
[----:B------:R-:W-:Y:S01]  /*1680*/  BPT.TRAP 0x1 ;  /* 0x000000040000795c */ /* 0x000fe20000300000 */
.L_x_18:
[----:B-1----:R-:W-:Y:S05]  /*1690*/  @P1 BRA `(.L_x_19) ;  /* 0x0000000000081947 */ /* 0x002fea0003800000 */
[----:B------:R-:W1:Y:S02]  /*16a0*/  SYNCS.PHASECHK.TRANS64.TRYWAIT P1, [R3+URZ], R0 ;  /* 0x00000000030075a7 */ /* 0x000e64000802017f */
[----:B-1----:R-:W-:Y:S05]  /*16b0*/  @!P1 BRA `(.L_x_20) ;  /* 0x0000005c00cc9947 */ /* 0x002fea0003800000 */
.L_x_19:
[----:B------:R-:W-:-:S04]  /*16c0*/  UIADD3 UR4, UR39, 0x1, URZ ;  /* 0x0000000127047890 */ /* 0x000fc8000fffe03f */
[----:B------:R-:W-:Y:S02]  /*16d0*/  UISETP.NE.AND UP0, UPT, UR4, 0x4, UPT ;  /* 0x000000040400788c */ /* 0x000fe4000bf05270 */
[----:B01----:R-:W-:Y:S02]  /*16e0*/  IMAD.U32 R0, RZ, RZ, UR4 ;  /* 0x00000004ff007e24 */ /* 0x003fe4000f8e00ff */
[----:B------:R-:W-:Y:S02]  /*16f0*/  USEL UR4, URZ, 0x1, UP0 ;  /* 0x000000013f047887 */ /* 0x000fe40008000000 */
[----:B------:R-:W-:Y:S02]  /*1700*/  PLOP3.LUT P1, PT, PT, PT, UP0, 0x80, 0x0 ;  /* 0x000000000000781c */ /* 0x000fe40003f2f008 */
[----:B------:R-:W-:Y:S02]  /*1710*/  ULOP3.LUT UR4, UR38, UR4, URZ, 0x3c, !UPT ;  /* 0x0000000426047292 */ /* 0x000fe4000f8e3c3f */
[----:B------:R-:W-:-:S04]  /*1720*/  SEL R0, R0, RZ, P1 ;  /* 0x000000ff00007207 */ /* 0x000fc80000800000 */
[----:B------:R-:W-:Y:S01]  /*1730*/  IMAD.U32 R10, RZ, RZ, UR4 ;  /* 0x00000004ff0a7e24 */ /* 0x000fe2000f8e00ff */
[----:B------:R-:W-:Y:S06]  /*1740*/  @!P0 BRA `(.L_x_21) ;  /* 0x0000000000048947 */ /* 0x000fec0003800000 */
[----:B------:R-:W-:Y:S01]  /*1750*/  BPT.TRAP 0x1 ;  /* 0x000000040000795c */ /* 0x000fe20000300000 */
.L_x_21:
[----:B------:R-:W-:Y:S01]  /*1760*/  IMAD.U32 R3, RZ, RZ, UR39 ;  /* 0x00000027ff037e24 */ /* 0x000fe2000f8e00ff */
[----:B------:R-:W-:Y:S02]  /*1770*/  LOP3.LUT P2, RZ, R58, 0x4, RZ, 0xc0, !PT ;  /* 0x000000043aff7812 */ /* 0x000fe4000784c0ff */
[----:B------:R-:W-:Y:S01]  /*1780*/  SHF.L.U32 R6, R10, 0x1f, RZ ;  /* 0x0000001f0a067819 */ /* 0x000fe200000006ff */
[----:B------:R-:W-:-:S04]  /*1790*/  IMAD R3, R3, 0x2000, R60 ;  /* 0x0000200003037824 */ /* 0x000fc800078e023c */
[--C-:B------:R-:W-:Y:S02]  /*17a0*/  IMAD R4, R3, 0x4, R24.reuse ;  /* 0x0000000403047824 */ /* 0x100fe400078e0218 */
[----:B------:R-:W-:Y:S02]  /*17b0*/  IMAD R3, R0, 0x8, R24 ;  /* 0x0000000800037824 */ /* 0x000fe400078e0218 */
[C---:B------:R-:W-:Y:S02]  /*17c0*/  VIADD R7, R4.reuse, 0x800 ;  /* 0x0000080004077836 */ /* 0x040fe40000000000 */
[----:B------:R-:W-:Y:S01]  /*17d0*/  VIADD R5, R4, 0x890 ;  /* 0x0000089004057836 */ /* 0x000fe20000000000 */
[----:B------:R0:W1:Y:S01]  /*17e0*/  SYNCS.PHASECHK.TRANS64.TRYWAIT P1, [R3+URZ], R6 ;  /* 0x00000006030075a7 */ /* 0x000062000802017f */
[----:B------:R-:W-:Y:S01]  /*17f0*/  @P2 VIADD R5, R7, 0x70 ;  /* 0x0000007007052836 */ /* 0x000fe20000000000 */
[----:B------:R0:W2:Y:S06]  /*1800*/  LDS R72, [R4+0x800] ;  /* 0x0008000004487984 */ /* 0x0000ac0000000800 */
[----:B------:R-:W-:Y:S05]  /*1810*/  WARPSYNC.ALL ;  /* 0x0000000000007948 */ /* 0x000fea0003800000 */
[----:B------:R-:W-:Y:S01]  /*1820*/  LDS R73, [R4+0x1000] ;  /* 0x0010000004497984 */ /* 0x000fe20000000800 */
[----:B------:R-:W-:-:S03]  /*1830*/  ISETP.NE.AND P2, PT, RZ, UR41, PT ;  /* 0x00000029ff007c0c */ /* 0x000fc6000bf45270 */
[----:B------:R-:W-:Y:S04]  /*1840*/  LDS R76, [R4+0x900] ;  /* 0x00090000044c7984 */ /* 0x000fe80000000800 */
[----:B------:R-:W-:Y:S04]  /*1850*/  LDS R77, [R4+0x1100] ;  /* 0x00110000044d7984 */ /* 0x000fe80000000800 */
[----:B------:R-:W-:Y:S04]  /*1860*/  LDS R74, [R5] ;  /* 0x00000000054a7984 */ /* 0x000fe80000000800 */
[----:B------:R-:W2:Y:S04]  /*1870*/  LDS R75, [R5+0x800] ;  /* 0x00080000054b7984 */ /* 0x000ea80000000800 */
[----:B------:R-:W-:Y:S04]  /*1880*/  LDS R78, [R5+0x100] ;  /* 0x00010000054e7984 */ /* 0x000fe80000000800 */
[----:B------:R-:W3:Y:S01]  /*1890*/  LDS R79, [R5+0x900] ;  /* 0x00090000054f7984 */ /* 0x000ee20000000800 */
[----:B------:R-:W-:Y:S01]  /*18a0*/  R2UR UR4, R25 ;  /* 0x00000000190472ca */ /* 0x000fe200000e0000 */
[----:B------:R-:W-:Y:S01]  /*18b0*/  UMOV UR7, 0x40000040 ;  /* 0x4000004000077882 */ /* 0x000fe20000000000 */
[----:B--2---:R-:W-:Y:S01]  /*18c0*/  WARPGROUP.ARRIVE ;  /* 0x00000000000079c5 */ /* 0x004fe20000000000 */
[----:B------:R-:W-:-:S10]  /*18d0*/  UMOV UR11, 0x40000040 ;  /* 0x40000040000b7882 */ /* 0x000fd40000000000 */
[----:B------:R-:W-:-:S04]  /*18e0*/  USHF.R.U32.HI UR4, URZ, 0x4, UR4 ;  /* 0x000000043f047899 */ /* 0x000fc80008011604 */
[----:B------:R-:W-:-:S04]  /*18f0*/  ULOP3.LUT UR4, UR4, 0x3fff, URZ, 0xc0, !UPT ;  /* 0x00003fff04047892 */ /* 0x000fc8000f8ec03f */
[----:B------:R-:W-:-:S04]  /*1900*/  ULOP3.LUT UR4, UR4, 0x10000, URZ, 0xfc, !UPT ;  /* 0x0001000004047892 */ /* 0x000fc8000f8efc3f */
[----:B------:R-:W-:-:S04]  /*1910*/  ULEA UR6, UR39, UR4, 0xa ;  /* 0x0000000427067291 */ /* 0x000fc8000f8e503f */
[----:B------:R-:W-:-:S05]  /*1920*/  UIADD3 UR8, UR6, 0x2, URZ ;  /* 0x0000000206087890 */ /* 0x000fca000fffe03f */
[----:B------:R-:W-:Y:S01]  /*1930*/  HGMMA.64x64x8.F32.TF32 R24, R72, gdesc[UR4], RZ, !UPT, gsb0 ;  /* 0x04e0000448187df0 */ /* 0x000fe2000c0028ff */
[----:B------:R-:W-:Y:S01]  /*1940*/  UMOV UR7, 0x40000040 ;  /* 0x4000004000077882 */ /* 0x000fe20000000000 */
[----:B------:R-:W-:Y:S01]  /*1950*/  UMOV UR10, UR8 ;  /* 0x00000008000a7c82 */ /* 0x000fe20008000000 */
[----:B------:R-:W-:Y:S01]  /*1960*/  UIADD3 UR8, UR6, 0x4, URZ ;  /* 0x0000000406087890 */ /* 0x000fe2000fffe03f */
[----:B------:R-:W-:Y:S02]  /*1970*/  WARPGROUP.DEPBAR.LE gsb0, 0x0 ;  /* 0x00008000000079c5 */ /* 0x000fe40000010000 */
[----:B---3--:R-:W-:-:S06]  /*1980*/  WARPGROUP.ARRIVE ;  /* 0x00000000000079c5 */ /* 0x008fcc0000000000 */
[----:B------:R-:W-:Y:S01]  /*1990*/  HGMMA.64x64x8.F32.TF32 R24, R76, gdesc[UR8], R24, gsb0 ;  /* 0x04e000084c187df0 */ /* 0x000fe20008002818 */
[----:B------:R-:W-:Y:S01]  /*19a0*/  UMOV UR10, UR8 ;  /* 0x00000008000a7c82 */ /* 0x000fe20008000000 */
[----:B------:R-:W-:Y:S01]  /*19b0*/  UMOV UR11, 0x40000040 ;  /* 0x40000040000b7882 */ /* 0x000fe20000000000 */
[----:B------:R-:W-:Y:S01]  /*19c0*/  UIADD3 UR8, UR6, 0x6, URZ ;  /* 0x0000000606087890 */ /* 0x000fe2000fffe03f */
[----:B------:R-:W-:Y:S02]  /*19d0*/  WARPGROUP.DEPBAR.LE gsb0, 0x0 ;  /* 0x00008000000079c5 */ /* 0x000fe40000010000 */
[----:B------:R-:W-:Y:S04]  /*19e0*/  LDS R72, [R4+0xa00] ;  /* 0x000a000004487984 */ /* 0x000fe80000000800 */
[----:B------:R-:W-:Y:S04]  /*19f0*/  LDS R73, [R4+0x1200] ;  /* 0x0012000004497984 */ /* 0x000fe80000000800 */
[----:B------:R-:W-:Y:S04]  /*1a00*/  LDS R74, [R5+0x200] ;  /* 0x00020000054a7984 */ /* 0x000fe80000000800 */
[----:B------:R-:W2:Y:S02]  /*1a10*/  LDS R75, [R5+0xa00] ;  /* 0x000a0000054b7984 */ /* 0x000ea40000000800 */
[----:B--2---:R-:W-:-:S06]  /*1a20*/  WARPGROUP.ARRIVE ;  /* 0x00000000000079c5 */ /* 0x004fcc0000000000 */
        /* <DEDUP_REMOVED lines=23> */
[----:B------:R-:W-:Y:S02]  /*1ba0*/  UIADD3 UR8, UR6, 0x204, URZ ;  /* 0x0000020406087890 */ /* 0x000fe4000fffe03f */
        /* <DEDUP_REMOVED lines=10> */
[----:B------:R-:W-:Y:S02]  /*1c50*/  WARPGROUP.DEPBAR.LE gsb0, 0x0 ;  /* 0x00008000000079c5 */ /* 0x000fe40000010000 */
[----:B------:R-:W-:Y:S04]  /*1c60*/  LDS R72, [R4+0xe00] ;  /* 0x000e000004487984 */ /* 0x000fe80000000800 */
[----:B------:R-:W-:Y:S04]  /*1c70*/  LDS R73, [R4+0x1600] ;  /* 0x0016000004497984 */ /* 0x000fe80000000800 */
[----:B------:R-:W-:Y:S04]  /*1c80*/  LDS R74, [R5+0x600] ;  /* 0x00060000054a7984 */ /* 0x000fe80000000800 */
[----:B------:R-:W2:Y:S02]  /*1c90*/  LDS R75, [R5+0xe00] ;  /* 0x000e0000054b7984 */ /* 0x000ea40000000800 */
[----:B--2---:R-:W-:-:S06]  /*1ca0*/  WARPGROUP.ARRIVE ;  /* 0x00000000000079c5 */ /* 0x004fcc0000000000 */
[----:B------:R-:W-:Y:S03]  /*1cb0*/  HGMMA.64x64x8.F32.TF32 R24, R72, gdesc[UR8], R24, gsb0 ;  /* 0x04e0000848187df0 */ /* 0x000fe60008002818 */
        /* <DEDUP_REMOVED lines=8> */
[----:B------:R-:W-:Y:S05]  /*1d40*/  @!P2 BRA `(.L_x_22) ;  /* 0x000000100010a947 */ /* 0x000fea0003800000 */
[----:B------:R-:W-:Y:S05]  /*1d50*/  @!P0 BRA `(.L_x_23) ;  /* 0x0000000000048947 */ /* 0x000fea0003800000 */
[----:B------:R-:W-:Y:S01]  /*1d60*/  BPT.TRAP 0x1 ;  /* 0x000000040000795c */ /* 0x000fe20000300000 */
.L_x_23:
[----:B-1----:R-:W-:Y:S05]  /*1d70*/  @P1 BRA `(.L_x_24) ;  /* 0x0000000000181947 */ /* 0x002fea0003800000 */
[----:B------:R-:W1:Y:S01]  /*1d80*/  S2UR UR6, SR_CgaCtaId ;  /* 0x00000000000679c3 */ /* 0x000e620000008800 */
[----:B------:R-:W-:Y:S02]  /*1d90*/  UMOV UR5, 0x400 ;  /* 0x0000040000057882 */ /* 0x000fe40000000000 */
[----:B-1----:R-:W-:-:S06]  /*1da0*/  ULEA UR5, UR6, UR5, 0x18 ;  /* 0x0000000506057291 */ /* 0x002fcc000f8ec03f */
[----:B0-----:R-:W-:-:S04]  /*1db0*/  LEA R3, R0, UR5, 0x3 ;  /* 0x0000000500037c11 */ /* 0x001fc8000f8e18ff */
[----:B------:R-:W0:Y:S02]  /*1dc0*/  SYNCS.PHASECHK.TRANS64.TRYWAIT P1, [R3+URZ], R6 ;  /* 0x00000006030075a7 */ /* 0x000e24000802017f */
[----:B0-----:R-:W-:Y:S05]  /*1dd0*/  @!P1 BRA `(.L_x_25) ;  /* 0x0000005800189947 */ /* 0x001fea0003800000 */
.L_x_24:
[----:B------:R-:W1:Y:S01]  /*1de0*/  S2UR UR6, SR_CgaCtaId ;  /* 0x00000000000679c3 */ /* 0x000e620000008800 */
[----:B------:R-:W-:Y:S01]  /*1df0*/  IMAD.SHL.U32 R7, R0, 0x2000, RZ ;  /* 0x0000200000077824 */ /* 0x000fe200078e00ff */
[----:B------:R-:W-:Y:S01]  /*1e00*/  UMOV UR5, 0x400 ;  /* 0x0000040000057882 */ /* 0x000fe20000000000 */
[----:B------:R-:W-:Y:S02]  /*1e10*/  LOP3.LUT P1, RZ, R58, 0x4, RZ, 0xc0, !PT ;  /* 0x000000043aff7812 */ /* 0x000fe4000782c0ff */
[----:B0-----:R-:W-:Y:S01]  /*1e20*/  IMAD.IADD R3, R60, 0x1, R7 ;  /* 0x000000013c037824 */ /* 0x001fe200078e0207 */
[----:B-1----:R-:W-:-:S03]  /*1e30*/  ULEA UR7, UR6, UR5, 0x18 ;  /* 0x0000000506077291 */ /* 0x002fc6000f8ec03f */
[----:B------:R-:W-:-:S03]  /*1e40*/  UMOV UR5, UR39 ;  /* 0x0000002700057c82 */ /* 0x000fc60008000000 */
[----:B------:R-:W-:-:S05]  /*1e50*/  LEA R3, R3, UR7, 0x2 ;  /* 0x0000000703037c11 */ /* 0x000fca000f8e10ff */
[C---:B------:R-:W-:Y:S01]  /*1e60*/  VIADD R5, R3.reuse, 0x800 ;  /* 0x0000080003057836 */ /* 0x040fe20000000000 */
[----:B------:R0:W1:Y:S01]  /*1e70*/  LDS R76, [R3+0x800] ;  /* 0x00080000034c7984 */ /* 0x0000620000000800 */
[----:B------:R-:W-:Y:S02]  /*1e80*/  VIADD R4, R3, 0x890 ;  /* 0x0000089003047836 */ /* 0x000fe40000000000 */
[----:B------:R-:W-:Y:S01]  /*1e90*/  @P1 VIADD R4, R5, 0x70 ;  /* 0x0000007005041836 */ /* 0x000fe20000000000 */
[----:B------:R0:W2:Y:S01]  /*1ea0*/  LDS R77, [R3+0x1000] ;  /* 0x00100000034d7984 */ /* 0x0000a20000000800 */
[----:B------:R-:W3:Y:S03]  /*1eb0*/  LDC R5, c[0x0][0x28c] ;  /* 0x0000a300ff057b82 */ /* 0x000ee60000000800 */
[----:B------:R0:W4:Y:S04]  /*1ec0*/  LDS R78, [R4] ;  /* 0x00000000044e7984 */ /* 0x0001280000000800 */
[----:B------:R0:W0:Y:S01]  /*1ed0*/  LDS R79, [R4+0x800] ;  /* 0x00080000044f7984 */ /* 0x0000220000000800 */
[----:B---3--:R-:W-:-:S13]  /*1ee0*/  ISETP.GE.AND P1, PT, R5, 0x81, PT ;  /* 0x000000810500780c */ /* 0x008fda0003f26270 */
[----:B012-4-:R-:W-:Y:S05]  /*1ef0*/  @!P1 BRA `(.L_x_26) ;  /* 0x0000000800189947 */ /* 0x017fea0003800000 */
[----:B------:R-:W-:Y:S01]  /*1f00*/  R2UR UR9, R0 ;  /* 0x00000000000972ca */ /* 0x000fe200000e0000 */
[----:B------:R-:W-:Y:S01]  /*1f10*/  IMAD.U32 R3, RZ, RZ, UR41 ;  /* 0x00000029ff037e24 */ /* 0x000fe2000f8e00ff */
[----:B------:R-:W-:-:S13]  /*1f20*/  UMOV UR5, UR39 ;  /* 0x0000002700057c82 */ /* 0x000fda0008000000 */
.L_x_34:
[----:B------:R-:W-:-:S04]  /*1f30*/  UIADD3 UR6, UR9, 0x1, URZ ;  /* 0x0000000109067890 */ /* 0x000fc8000fffe03f */
[----:B------:R-:W-:-:S04]  /*1f40*/  UISETP.NE.AND UP0, UPT, UR6, 0x4, UPT ;  /* 0x000000040600788c */ /* 0x000fc8000bf05270 */
[----:B------:R-:W-:Y:S02]  /*1f50*/  USEL UR7, URZ, 0x1, UP0 ;  /* 0x000000013f077887 */ /* 0x000fe40008000000 */
[----:B------:R-:W-:-:S04]  /*1f60*/  USEL UR6, UR6, URZ, UP0 ;  /* 0x0000003f06067287 */ /* 0x000fc80008000000 */
[----:B------:R-:W-:Y:S02]  /*1f70*/  LOP3.LUT R10, R10, UR7, RZ, 0x3c, !PT ;  /* 0x000000070a0a7c12 */ /* 0x000fe4000f8e3cff */
[----:B------:R-:W-:Y:S01]  /*1f80*/  IMAD.U32 R0, RZ, RZ, UR6 ;  /* 0x00000006ff007e24 */ /* 0x000fe2000f8e00ff */
[----:B0-----:R-:W-:Y:S06]  /*1f90*/  @!P0 BRA `(.L_x_27) ;  /* 0x0000000000048947 */ /* 0x001fec0003800000 */
[----:B------:R-:W-:Y:S01]  /*1fa0*/  BPT.TRAP 0x1 ;  /* 0x000000040000795c */ /* 0x000fe20000300000 */
.L_x_27:
[----:B------:R-:W0:Y:S01]  /*1fb0*/  S2UR UR6, SR_CgaCtaId ;  /* 0x00000000000679c3 */ /* 0x000e220000008800 */
[----:B------:R-:W-:Y:S01]  /*1fc0*/  UMOV UR7, 0x400 ;  /* 0x0000040000077882 */ /* 0x000fe20000000000 */
[----:B------:R-:W-:Y:S01]  /*1fd0*/  SHF.L.U32 R9, R10, 0x1f, RZ ;  /* 0x0000001f0a097819 */ /* 0x000fe200000006ff */
[----:B------:R-:W-:Y:S02]  /*1fe0*/  ULEA UR8, UR9, UR4, 0xa ;  /* 0x0000000409087291 */ /* 0x000fe4000f8e503f */
[----:B------:R-:W-:Y:S01]  /*1ff0*/  IMAD.U32 R5, RZ, RZ, UR9 ;  /* 0x00000009ff057e24 */ /* 0x000fe2000f8e00ff */
[----:B------:R-:W-:Y:S01]  /*2000*/  UMOV UR11, 0x40000040 ;  /* 0x40000040000b7882 */ /* 0x000fe20000000000 */
[----:B------:R-:W-:Y:S02]  /*2010*/  LOP3.LUT P3, RZ, R58, 0x4, RZ, 0xc0, !PT ;  /* 0x000000043aff7812 */ /* 0x000fe4000786c0ff */
[----:B------:R-:W-:Y:S01]  /*2020*/  IMAD R4, R5, 0x2000, R60 ;  /* 0x0000200005047824 */ /* 0x000fe200078e023c */
[----:B------:R-:W-:Y:S01]  /*2030*/  UMOV UR10, UR8 ;  /* 0x00000008000a7c82 */ /* 0x000fe20008000000 */
[----:B0-----:R-:W-:-:S02]  /*2040*/  ULEA UR7, UR6, UR7, 0x18 ;  /* 0x0000000706077291 */ /* 0x001fc4000f8ec03f */
[----:B------:R-:W-:-:S04]  /*2050*/  UIADD3 UR6, UR8, 0x2, URZ ;  /* 0x0000000208067890 */ /* 0x000fc8000fffe03f */
[----:B------:R-:W-:Y:S02]  /*2060*/  LEA R8, R0, UR7, 0x3 ;  /* 0x0000000700087c11 */ /* 0x000fe4000f8e18ff */
[----:B------:R-:W-:Y:S02]  /*2070*/  LEA R6, R4, UR7, 0x2 ;  /* 0x0000000704067c11 */ /* 0x000fe4000f8e10ff */
[----:B------:R0:W1:Y:S01]  /*2080*/  SYNCS.PHASECHK.TRANS64.TRYWAIT P1, [R8+URZ], R9 ;  /* 0x00000009080075a7 */ /* 0x000062000802017f */
[----:B------:R-:W-:Y:S02]  /*2090*/  WARPGROUP.ARRIVE ;  /* 0x00000000000079c5 */ /* 0x000fe40000000000 */
[C---:B------:R-:W-:Y:S02]  /*20a0*/  VIADD R4, R6.reuse, 0x900 ;  /* 0x0000090006047836 */ /* 0x040fe40000000000 */
[----:B------:R-:W-:Y:S02]  /*20b0*/  VIADD R5, R6, 0x990 ;  /* 0x0000099006057836 */ /* 0x000fe40000000000 */
[----:B------:R-:W-:Y:S01]  /*20c0*/  HGMMA.64x64x8.F32.TF32 R24, R76, gdesc[UR8], R24, gsb0 ;  /* 0x04e000084c187df0 */ /* 0x000fe20008002818 */
[----:B------:R-:W-:Y:S01]  /*20d0*/  @P3 VIADD R5, R4, 0x70 ;  /* 0x0000007004053836 */ /* 0x000fe20000000000 */
[----:B------:R-:W-:Y:S01]  /*20e0*/  UMOV UR10, UR6 ;  /* 0x00000006000a7c82 */ /* 0x000fe20008000000 */
[----:B------:R-:W-:Y:S01]  /*20f0*/  UMOV UR11, 0x40000040 ;  /* 0x40000040000b7882 */ /* 0x000fe20000000000 */
[----:B------:R-:W-:-:S02]  /*2100*/  WARPGROUP.DEPBAR.LE gsb0, 0x0 ;  /* 0x00008000000079c5 */ /* 0x000fc40000010000 */
[----:B------:R-:W-:Y:S04]  /*2110*/  LDS R72, [R6+0x900] ;  /* 0x0009000006487984 */ /* 0x000fe80000000800 */
[----:B------:R-:W-:Y:S04]  /*2120*/  LDS R73, [R6+0x1100] ;  /* 0x0011000006497984 */ /* 0x000fe80000000800 */
[----:B------:R-:W-:Y:S04]  /*2130*/  LDS R74, [R5] ;  /* 0x00000000054a7984 */ /* 0x000fe80000000800 */
[----:B------:R-:W2:Y:S02]  /*2140*/  LDS R75, [R5+0x800] ;  /* 0x00080000054b7984 */ /* 0x000ea40000000800 */
[----:B--2---:R-:W-:-:S06]  /*2150*/  WARPGROUP.ARRIVE ;  /* 0x00000000000079c5 */ /* 0x004fcc0000000000 */
[----:B------:R-:W-:Y:S03]  /*2160*/  HGMMA.64x64x8.F32.TF32 R24, R72, gdesc[UR8], R24, gsb0 ;  /* 0x04e0000848187df0 */ /* 0x000fe60008002818 */
[----:B------:R-:W-:Y:S02]  /*2170*/  WARPGROUP.DEPBAR.LE gsb0, 0x0 ;  /* 0x00008000000079c5 */ /* 0x000fe40000010000 */
[----:B------:R0:W2:Y:S04]  /*2180*/  LDS R72, [R6+0xa00] ;  /* 0x000a000006487984 */ /* 0x0000a80000000800 */
[----:B------:R0:W3:Y:S04]  /*2190*/  LDS R73, [R6+0x1200] ;  /* 0x0012000006497984 */ /* 0x0000e80000000800 */
[----:B------:R0:W4:Y:S04]  /*21a0*/  LDS R74, [R5+0x100] ;  /* 0x00010000054a7984 */ /* 0x0001280000000800 */
[----:B------:R0:W0:Y:S01]  /*21b0*/  LDS R75, [R5+0x900] ;  /* 0x00090000054b7984 */ /* 0x0000220000000800 */
[----:B-1----:R-:W-:Y:S05]  /*21c0*/  @!P0 BRA `(.L_x_28) ;  /* 0x0000000000048947 */ /* 0x002fea0003800000 */
[----:B------:R-:W-:Y:S01]  /*21d0*/  BPT.TRAP 0x1 ;  /* 0x000000040000795c */ /* 0x000fe20000300000 */
.L_x_28:
[----:B------:R-:W-:Y:S01]  /*21e0*/  ULEA UR6, UR5, UR7, 0x3 ;  /* 0x0000000705067291 */ /* 0x000fe2000f8e183f */
[----:B------:R-:W-:-:S03]  /*21f0*/  ISETP.GT.U32.AND P2, PT, R16, 0x1, PT ;  /* 0x000000011000780c */ /* 0x000fc60003f44070 */
[----:B------:R-:W-:-:S04]  /*2200*/  UIADD3 UR6, UR6, 0x20, URZ ;  /* 0x0000002006067890 */ /* 0x000fc8000fffe03f */
[----:B------:R-:W-:-:S09]  /*2210*/  UPRMT UR6, URZ, 0x654, UR6 ;  /* 0x000006543f067896 */ /* 0x000fd20008000006 */
[----:B------:R-:W-:Y:S01]  /*2220*/  SYNCS.ARRIVE.TRANS64.RED.A1T0 RZ, [UR6], RZ ;  /* 0x000000ffffff79a7 */ /* 0x000fe20008100406 */
[----:B------:R-:W-:Y:S05]  /*2230*/  @P2 BRA `(.L_x_29) ;  /* 0x0000000000042947 */ /* 0x000fea0003800000 */
[----:B------:R-:W-:Y:S01]  /*2240*/  BPT.TRAP 0x1 ;  /* 0x000000040000795c */ /* 0x000fe20000300000 */
.L_x_29:
[----:B------:R-:W-:Y:S01]  /*2250*/  UIADD3 UR6, UR8, 0x4, URZ ;  /* 0x0000000408067890 */ /* 0x000fe2000fffe03f */
[----:B0-234-:R-:W-:Y:S01]  /*2260*/  WARPGROUP.ARRIVE ;  /* 0x00000000000079c5 */ /* 0x01dfe20000000000 */
[----:B------:R-:W-:Y:S01]  /*2270*/  UMOV UR11, 0x40000040 ;  /* 0x40000040000b7882 */ /* 0x000fe20000000000 */
[----:B------:R-:W-:-:S04]  /*2280*/  UIADD3 UR5, UR5, 0x1, URZ ;  /* 0x0000000105057890 */ /* 0x000fc8000fffe03f */
[----:B------:R-:W-:Y:S01]  /*2290*/  UMOV UR10, UR6 ;  /* 0x00000006000a7c82 */ /* 0x000fe20008000000 */
[----:B------:R-:W-:Y:S02]  /*22a0*/  UIADD3 UR6, UR8, 0x6, URZ ;  /* 0x0000000608067890 */ /* 0x000fe4000fffe03f */
[----:B------:R-:W-:Y:S01]  /*22b0*/  HGMMA.64x64x8.F32.TF32 R24, R72, gdesc[UR8], R24, gsb0 ;  /* 0x04e0000848187df0 */ /* 0x000fe20008002818 */
[----:B------:R-:W-:Y:S01]  /*22c0*/  UMOV UR11, 0x40000040 ;  /* 0x40000040000b7882 */ /* 0x000fe20000000000 */
[----:B------:R-:W-:-:S03]  /*22d0*/  UISETP.NE.AND UP0, UPT, UR5, 0x4, UPT ;  /* 0x000000040500788c */ /* 0x000fc6000bf05270 */
[----:B------:R-:W-:Y:S01]  /*22e0*/  UMOV UR10, UR6 ;  /* 0x00000006000a7c82 */ /* 0x000fe20008000000 */
[----:B------:R-:W-:Y:S02]  /*22f0*/  UIADD3 UR6, UR8, 0x200, URZ ;  /* 0x0000020008067890 */ /* 0x000fe4000fffe03f */
[----:B------:R-:W-:Y:S01]  /*2300*/  USEL UR5, UR5, URZ, UP0 ;  /* 0x0000003f05057287 */ /* 0x000fe20008000000 */
[----:B------:R-:W-:Y:S02]  /*2310*/  WARPGROUP.DEPBAR.LE gsb0, 0x0 ;  /* 0x00008000000079c5 */ /* 0x000fe40000010000 */
[----:B------:R-:W-:Y:S04]  /*2320*/  LDS R72, [R6+0xb00] ;  /* 0x000b000006487984 */ /* 0x000fe80000000800 */
[----:B------:R-:W-:Y:S04]  /*2330*/  LDS R73, [R6+0x1300] ;  /* 0x0013000006497984 */ /* 0x000fe80000000800 */
[----:B------:R-:W-:Y:S04]  /*2340*/  LDS R74, [R5+0x200] ;  /* 0x00020000054a7984 */ /* 0x000fe80000000800 */
[----:B------:R-:W0:Y:S02]  /*2350*/  LDS R75, [R5+0xa00] ;  /* 0x000a0000054b7984 */ /* 0x000e240000000800 */
[----:B0-----:R-:W-:-:S06]  /*2360*/  WARPGROUP.ARRIVE ;  /* 0x00000000000079c5 */ /* 0x001fcc0000000000 */
        /* <DEDUP_REMOVED lines=23> */
[----:B------:R-:W-:Y:S02]  /*24e0*/  WARPGROUP.DEPBAR.LE gsb0, 0x0 ;  /* 0x00008000000079c5 */ /* 0x000fe40000010000 */
[----:B------:R-:W-:Y:S04]  /*24f0*/  LDS R72, [R6+0xe00] ;  /* 0x000e000006487984 */ /* 0x000fe80000000800 */
[----:B------:R-:W-:Y:S04]  /*2500*/  LDS R73, [R6+0x1600] ;  /* 0x0016000006497984 */ /* 0x000fe80000000800 */
[----:B------:R-:W-:Y:S04]  /*2510*/  LDS R74, [R5+0x500] ;  /* 0x00050000054a7984 */ /* 0x000fe80000000800 */
[----:B------:R-:W0:Y:S02]  /*2520*/  LDS R75, [R5+0xd00] ;  /* 0x000d0000054b7984 */ /* 0x000e240000000800 */
[----:B0-----:R-:W-:-:S06]  /*2530*/  WARPGROUP.ARRIVE ;  /* 0x00000000000079c5 */ /* 0x001fcc0000000000 */
[----:B------:R-:W-:Y:S03]  /*2540*/  HGMMA.64x64x8.F32.TF32 R24, R72, gdesc[UR8], R24, gsb0 ;  /* 0x04e0000848187df0 */ /* 0x000fe60008002818 */
[----:B------:R-:W-:Y:S02]  /*2550*/  WARPGROUP.DEPBAR.LE gsb0, 0x0 ;  /* 0x00008000000079c5 */ /* 0x000fe40000010000 */
[----:B------:R0:W1:Y:S04]  /*2560*/  LDS R72, [R6+0xf00] ;  /* 0x000f000006487984 */ /* 0x0000680000000800 */
[----:B------:R0:W2:Y:S04]  /*2570*/  LDS R73, [R6+0x1700] ;  /* 0x0017000006497984 */ /* 0x0000a80000000800 */
[----:B------:R0:W3:Y:S04]  /*2580*/  LDS R74, [R5+0x600] ;  /* 0x00060000054a7984 */ /* 0x0000e80000000800 */
[----:B------:R0:W4:Y:S01]  /*2590*/  LDS R75, [R5+0xe00] ;  /* 0x000e0000054b7984 */ /* 0x0001220000000800 */
[----:B------:R-:W-:Y:S05]  /*25a0*/  @!P0 BRA `(.L_x_30) ;  /* 0x0000000000048947 */ /* 0x000fea0003800000 */
[----:B------:R-:W-:Y:S01]  /*25b0*/  BPT.TRAP 0x1 ;  /* 0x000000040000795c */ /* 0x000fe20000300000 */
.L_x_30:
[----:B------:R-:W-:Y:S01]  /*25c0*/  IMAD.SHL.U32 R7, R0, 0x2000, RZ ;  /* 0x0000200000077824 */ /* 0x000fe200078e00ff */
[----:B------:R-:W-:Y:S03]  /*25d0*/  BSSY B0, `(.L_x_31) ;  /* 0x0000009000007945 */ /* 0x000fe60003800000 */
[----:B------:R-:W-:-:S05]  /*25e0*/  IMAD.IADD R4, R60, 0x1, R7 ;  /* 0x000000013c047824 */ /* 0x000fca00078e0207 */
[----:B0-----:R-:W-:-:S05]  /*25f0*/  LEA R5, R4, UR7, 0x2 ;  /* 0x0000000704057c11 */ /* 0x001fca000f8e10ff */
[C---:B------:R-:W-:Y:S02]  /*2600*/  VIADD R6, R5.reuse, 0x800 ;  /* 0x0000080005067836 */ /* 0x040fe40000000000 */
[----:B------:R-:W-:Y:S02]  /*2610*/  VIADD R4, R5, 0x890 ;  /* 0x0000089005047836 */ /* 0x000fe40000000000 */
[----:B------:R-:W-:Y:S01]  /*2620*/  @P3 VIADD R4, R6, 0x70 ;  /* 0x0000007006043836 */ /* 0x000fe20000000000 */
[----:B------:R-:W-:Y:S06]  /*2630*/  @P1 BRA `(.L_x_32) ;  /* 0x0000000000081947 */ /* 0x000fec0003800000 */
[----:B------:R-:W0:Y:S02]  /*2640*/  SYNCS.PHASECHK.TRANS64.TRYWAIT P1, [R8+URZ], R9 ;  /* 0x00000009080075a7 */ /* 0x000e24000802017f */
[----:B0-----:R-:W-:Y:S05]  /*2650*/  @!P1 BRA `(.L_x_33) ;  /* 0x00000050000c9947 */ /* 0x001fea0003800000 */
.L_x_32:
[----:B------:R-:W-:Y:S05]  /*2660*/  BSYNC B0 ;  /* 0x0000000000007941 */ /* 0x000fea0003800000 */
.L_x_31:
[----:B------:R0:W0:Y:S01]  /*2670*/  LDS R76, [R5+0x800] ;  /* 0x00080000054c7984 */ /* 0x0000220000000800 */
[----:B------:R-:W-:Y:S05]  /*2680*/  WARPSYNC.ALL ;  /* 0x0000000000007948 */ /* 0x000fea0003800000 */
[----:B------:R0:W0:Y:S04]  /*2690*/  LDS R77, [R5+0x1000] ;  /* 0x00100000054d7984 */ /* 0x0000280000000800 */
[----:B------:R0:W0:Y:S04]  /*26a0*/  LDS R78, [R4] ;  /* 0x00000000044e7984 */ /* 0x0000280000000800 */
[----:B------:R0:W0:Y:S01]  /*26b0*/  LDS R79, [R4+0x800] ;  /* 0x00080000044f7984 */ /* 0x0000220000000800 */
[----:B------:R-:W-:Y:S01]  /*26c0*/  UIADD3 UR6, UR8, 0x206, URZ ;  /* 0x0000020608067890 */ /* 0x000fe2000fffe03f */
[----:B-1234-:R-:W-:Y:S01]  /*26d0*/  WARPGROUP.ARRIVE ;  /* 0x00000000000079c5 */ /* 0x01efe20000000000 */
[----:B------:R-:W-:Y:S01]  /*26e0*/  UMOV UR11, 0x40000040 ;  /* 0x40000040000b7882 */ /* 0x000fe20000000000 */
[C---:B------:R-:W-:Y:S01]  /*26f0*/  ISETP.GT.AND P1, PT, R3.reuse, 0x2, PT ;  /* 0x000000020300780c */ /* 0x040fe20003f24270 */
[----:B------:R-:W-:Y:S01]  /*2700*/  VIADD R3, R3, 0xffffffff ;  /* 0xffffffff03037836 */ /* 0x000fe20000000000 */
[----:B------:R-:W-:-:S02]  /*2710*/  R2UR UR9, R0 ;  /* 0x00000000000972ca */ /* 0x000fc400000e0000 */
[----:B------:R-:W-:-:S11]  /*2720*/  UMOV UR10, UR6 ;  /* 0x00000006000a7c82 */ /* 0x000fd60008000000 */
[----:B------:R-:W-:Y:S03]  /*2730*/  HGMMA.64x64x8.F32.TF32 R24, R72, gdesc[UR8], R24, gsb0 ;  /* 0x04e0000848187df0 */ /* 0x000fe60008002818 */
[----:B------:R-:W-:Y:S02]  /*2740*/  WARPGROUP.DEPBAR.LE gsb0, 0x0 ;  /* 0x00008000000079c5 */ /* 0x000fe40000010000 */
[----:B------:R-:W-:Y:S05]  /*2750*/  @P1 BRA `(.L_x_34) ;  /* 0xfffffff400f41947 */ /* 0x000fea000383ffff */
.L_x_26:
[----:B0-----:R-:W-:Y:S01]  /*2760*/  IMAD.MOV.U32 R5, RZ, RZ, 0x40000040 ;  /* 0x40000040ff057424 */ /* 0x001fe200078e00ff */
[----:B------:R-:W-:Y:S01]  /*2770*/  LEA R4, R0, UR4, 0xa ;  /* 0x0000000400047c11 */ /* 0x000fe2000f8e50ff */
[----:B------:R-:W-:Y:S01]  /*2780*/  WARPGROUP.ARRIVE ;  /* 0x00000000000079c5 */ /* 0x000fe20000000000 */
[----:B------:R-:W-:Y:S01]  /*2790*/  IMAD.IADD R7, R60, 0x1, R7 ;  /* 0x000000013c077824 */ /* 0x000fe200078e0207 */
[----:B------:R-:W-:Y:S02]  /*27a0*/  LOP3.LUT P1, RZ, R58, 0x4, RZ, 0xc0, !PT ;  /* 0x000000043aff7812 */ /* 0x000fe4000782c0ff */
[----:B------:R-:W-:Y:S02]  /*27b0*/  R2UR UR10, R4 ;  /* 0x00000000040a72ca */ /* 0x000fe400000e0000 */
[----:B------:R-:W-:Y:S02]  /*27c0*/  R2UR UR11, R5 ;  /* 0x00000000050b72ca */ /* 0x000fe400000e0000 */
[----:B------:R-:W-:Y:S01]  /*27d0*/  LEA R3, R7, UR7, 0x2 ;  /* 0x0000000707037c11 */ /* 0x000fe2000f8e10ff */
[----:B------:R-:W-:-:S04]  /*27e0*/  IMAD.MOV.U32 R7, RZ, RZ, 0x40000040 ;  /* 0x40000040ff077424 */ /* 0x000fc800078e00ff */
[C---:B------:R-:W-:Y:S02]  /*27f0*/  VIADD R6, R3.reuse, 0x900 ;  /* 0x0000090003067836 */ /* 0x040fe40000000000 */
[----:B------:R-:W-:Y:S02]  /*2800*/  VIADD R0, R3, 0x990 ;  /* 0x0000099003007836 */ /* 0x000fe40000000000 */
[----:B------:R-:W-:Y:S02]  /*2810*/  @P1 VIADD R0, R6, 0x70 ;  /* 0x0000007006001836 */ /* 0x000fe40000000000 */
[----:B------:R-:W-:Y:S01]  /*2820*/  HGMMA.64x64x8.F32.TF32 R24, R76, gdesc[UR8], R24, gsb0 ;  /* 0x04e000084c187df0 */ /* 0x000fe20008002818 */
[----:B------:R-:W-:Y:S01]  /*2830*/  VIADD R6, R4, 0x2 ;  /* 0x0000000204067836 */ /* 0x000fe20000000000 */
[----:B------:R-:W-:-:S04]  /*2840*/  R2UR UR11, R7 ;  /* 0x00000000070b72ca */ /* 0x000fc800000e0000 */
[----:B------:R-:W-:Y:S01]  /*2850*/  R2UR UR10, R6 ;  /* 0x00000000060a72ca */ /* 0x000fe200000e0000 */
[----:B------:R-:W-:Y:S02]  /*2860*/  WARPGROUP.DEPBAR.LE gsb0, 0x0 ;  /* 0x00008000000079c5 */ /* 0x000fe40000010000 */
[----:B------:R-:W-:Y:S04]  /*2870*/  LDS R72, [R3+0x900] ;  /* 0x0009000003487984 */ /* 0x000fe80000000800 */
[----:B------:R-:W-:Y:S04]  /*2880*/  LDS R73, [R3+0x1100] ;  /* 0x0011000003497984 */ /* 0x000fe80000000800 */
[----:B------:R-:W-:Y:S04]  /*2890*/  LDS R74, [R0] ;  /* 0x00000000004a7984 */ /* 0x000fe80000000800 */
        /* <DEDUP_REMOVED lines=10> */
.L_x_35:
[----:B------:R-:W-:Y:S01]  /*2940*/  ULEA UR4, UR5, UR7, 0x3 ;  /* 0x0000000705047291 */ /* 0x000fe2000f8e183f */
[----:B------:R-:W-:-:S03]  /*2950*/  ISETP.GT.U32.AND P1, PT, R16, 0x1, PT ;  /* 0x000000011000780c */ /* 0x000fc60003f24070 */
[----:B------:R-:W-:-:S04]  /*2960*/  UIADD3 UR4, UR4, 0x20, URZ ;  /* 0x0000002004047890 */ /* 0x000fc8000fffe03f */
[----:B------:R-:W-:-:S09]  /*2970*/  UPRMT UR4, URZ, 0x654, UR4 ;  /* 0x000006543f047896 */ /* 0x000fd20008000004 */
[----:B------:R-:W-:Y:S01]  /*2980*/  SYNCS.ARRIVE.TRANS64.RED.A1T0 RZ, [UR4], RZ ;  /* 0x000000ffffff79a7 */ /* 0x000fe20008100404 */
[----:B------:R-:W-:Y:S05]  /*2990*/  @P1 BRA `(.L_x_36) ;  /* 0x0000000000041947 */ /* 0x000fea0003800000 */
[----:B------:R-:W-:Y:S01]  /*29a0*/  BPT.TRAP 0x1 ;  /* 0x000000040000795c */ /* 0x000fe20000300000 */
.L_x_36:
[----:B------:R-:W-:Y:S01]  /*29b0*/  VIADD R6, R4, 0x4 ;  /* 0x0000000404067836 */ /* 0x000fe20000000000 */
[----:B-1234-:R-:W-:Y:S01]  /*29c0*/  WARPGROUP.ARRIVE ;  /* 0x00000000000079c5 */ /* 0x01efe20000000000 */
[----:B------:R-:W-:Y:S02]  /*29d0*/  IMAD.MOV.U32 R7, RZ, RZ, 0x40000040 ;  /* 0x40000040ff077424 */ /* 0x000fe400078e00ff */
[----:B------:R-:W-:Y:S01]  /*29e0*/  IMAD.MOV.U32 R5, RZ, RZ, 0x40000040 ;  /* 0x40000040ff057424 */ /* 0x000fe200078e00ff */
[----:B------:R-:W-:Y:S01]  /*29f0*/  R2UR UR6, R6 ;  /* 0x00000000060672ca */ /* 0x000fe200000e0000 */
[----:B------:R-:W-:Y:S01]  /*2a00*/  VIADD R6, R4, 0x6 ;  /* 0x0000000604067836 */ /* 0x000fe20000000000 */
[----:B------:R-:W-:Y:S01]  /*2a10*/  R2UR UR7, R7 ;  /* 0x00000000070772ca */ /* 0x000fe200000e0000 */
[----:B------:R-:W-:-:S12]  /*2a20*/  IMAD.MOV.U32 R7, RZ, RZ, 0x40000040 ;  /* 0x40000040ff077424 */ /* 0x000fd800078e00ff */
[----:B------:R-:W-:Y:S01]  /*2a30*/  HGMMA.64x64x8.F32.TF32 R24, R72, gdesc[UR4], R24, gsb0 ;  /* 0x04e0000448187df0 */ /* 0x000fe20008002818 */
[----:B------:R-:W-:Y:S01]  /*2a40*/  R2UR UR6, R6 ;  /* 0x00000000060672ca */ /* 0x000fe200000e0000 */
[----:B------:R-:W-:Y:S01]  /*2a50*/  VIADD R6, R4, 0x200 ;  /* 0x0000020004067836 */ /* 0x000fe20000000000 */
[----:B------:R-:W-:Y:S01]  /*2a60*/  R2UR UR7, R7 ;  /* 0x00000000070772ca */ /* 0x000fe200000e0000 */
[----:B------:R-:W-:Y:S01]  /*2a70*/  IMAD.MOV.U32 R7, RZ, RZ, 0x40000040 ;  /* 0x40000040ff077424 */ /* 0x000fe200078e00ff */
[----:B------:R-:W-:Y:S02]  /*2a80*/  WARPGROUP.DEPBAR.LE gsb0, 0x0 ;  /* 0x00008000000079c5 */ /* 0x000fe40000010000 */
[----:B------:R-:W-:Y:S04]  /*2a90*/  LDS R72, [R3+0xb00] ;  /* 0x000b000003487984 */ /* 0x000fe80000000800 */
[----:B------:R-:W-:Y:S04]  /*2aa0*/  LDS R73, [R3+0x1300] ;  /* 0x0013000003497984 */ /* 0x000fe80000000800 */
[----:B------:R-:W-:Y:S04]  /*2ab0*/  LDS R74, [R0+0x200] ;  /* 0x00020000004a7984 */ /* 0x000fe80000000800 */
[----:B------:R-:W1:Y:S02]  /*2ac0*/  LDS R75, [R0+0xa00] ;  /* 0x000a0000004b7984 */ /* 0x000e640000000800 */
[----:B-1----:R-:W-:-:S06]  /*2ad0*/  WARPGROUP.ARRIVE ;  /* 0x00000000000079c5 */ /* 0x002fcc0000000000 */
        /* <DEDUP_REMOVED lines=13> */
[C---:B------:R-:W-:Y:S01]  /*2bb0*/  VIADD R6, R4.reuse, 0x204 ;  /* 0x0000020404067836 */ /* 0x040fe20000000000 */
[----:B------:R-:W-:Y:S01]  /*2bc0*/  R2UR UR7, R7 ;  /* 0x00000000070772ca */ /* 0x000fe200000e0000 */
[----:B------:R-:W-:Y:S02]  /*2bd0*/  IMAD.MOV.U32 R7, RZ, RZ, 0x40000040 ;  /* 0x40000040ff077424 */ /* 0x000fe400078e00ff */
[----:B------:R-:W-:Y:S01]  /*2be0*/  VIADD R4, R4, 0x206 ;  /* 0x0000020604047836 */ /* 0x000fe20000000000 */
[----:B------:R-:W-:Y:S02]  /*2bf0*/  WARPGROUP.DEPBAR.LE gsb0, 0x0 ;  /* 0x00008000000079c5 */ /* 0x000fe40000010000 */
[----:B------:R-:W-:Y:S04]  /*2c00*/  LDS R72, [R3+0xd00] ;  /* 0x000d000003487984 */ /* 0x000fe80000000800 */
[----:B------:R-:W-:Y:S04]  /*2c10*/  LDS R73, [R3+0x1500] ;  /* 0x0015000003497984 */ /* 0x000fe80000000800 */
[----:B------:R-:W-:Y:S04]  /*2c20*/  LDS R74, [R0+0x400] ;  /* 0x00040000004a7984 */ /* 0x000fe80000000800 */
[----:B------:R-:W1:Y:S02]  /*2c30*/  LDS R75, [R0+0xc00] ;  /* 0x000c0000004b7984 */ /* 0x000e640000000800 */
[----:B-1----:R-:W-:-:S06]  /*2c40*/  WARPGROUP.ARRIVE ;  /* 0x00000000000079c5 */ /* 0x002fcc0000000000 */
[----:B------:R-:W-:Y:S01]  /*2c50*/  HGMMA.64x64x8.F32.TF32 R24, R72, gdesc[UR4], R24, gsb0 ;  /* 0x04e0000448187df0 */ /* 0x000fe20008002818 */
[----:B------:R-:W-:Y:S02]  /*2c60*/  R2UR UR6, R6 ;  /* 0x00000000060672ca */ /* 0x000fe400000e0000 */
[----:B------:R-:W-:Y:S01]  /*2c70*/  R2UR UR7, R7 ;  /* 0x00000000070772ca */ /* 0x000fe200000e0000 */
        /* <DEDUP_REMOVED lines=15> */
[----:B------:R-:W-:Y:S03]  /*2d70*/  HGMMA.64x64x8.F32.TF32 R24, R72, gdesc[UR4], R24, gsb0 ;  /* 0x04e0000448187df0 */ /* 0x000fe60008002818 */
[----:B------:R-:W-:Y:S02]  /*2d80*/  WARPGROUP.DEPBAR.LE gsb0, 0x0 ;  /* 0x00008000000079c5 */ /* 0x000fe40000010000 */
.L_x_22:
[----:B------:R-:W-:Y:S05]  /*2d90*/  @!P0 BRA `(.L_x_37) ;  /* 0x0000000000048947 */ /* 0x000fea0003800000 */
[----:B------:R-:W-:Y:S01]  /*2da0*/  BPT.TRAP 0x1 ;  /* 0x000000040000795c */ /* 0x000fe20000300000 */
.L_x_37:
[----:B------:R-:W2:Y:S01]  /*2db0*/  S2UR UR6, SR_CgaCtaId ;  /* 0x00000000000679c3 */ /* 0x000ea20000008800 */
[----:B------:R-:W-:Y:S01]  /*2dc0*/  UIADD3 UR4, UR42, UR39, URZ ;  /* 0x000000272a047290 */ /* 0x000fe2000fffe03f */
[----:B------:R-:W-:Y:S01]  /*2dd0*/  ISETP.GT.U32.AND P0, PT, R16, 0x1, PT ;  /* 0x000000011000780c */ /* 0x000fe20003f04070 */
[----:B------:R-:W-:Y:S02]  /*2de0*/  UMOV UR5, 0x400 ;  /* 0x0000040000057882 */ /* 0x000fe40000000000 */
[----:B------:R-:W-:-:S04]  /*2df0*/  USHF.L.U32 UR4, UR4, 0x3, URZ ;  /* 0x0000000304047899 */ /* 0x000fc8000800063f */
[----:B------:R-:W-:Y:S02]  /*2e00*/  ULOP3.LUT UR4, UR4, 0x18, URZ, 0xc0, !UPT ;  /* 0x0000001804047892 */ /* 0x000fe4000f8ec03f */
[----:B--2---:R-:W-:-:S04]  /*2e10*/  ULEA UR5, UR6, UR5, 0x18 ;  /* 0x0000000506057291 */ /* 0x004fc8000f8ec03f */
[----:B------:R-:W-:-:S04]  /*2e20*/  UIADD3 UR4, UR5, 0x20, UR4 ;  /* 0x0000002005047890 */ /* 0x000fc8000fffe004 */
[----:B------:R-:W-:-:S09]  /*2e30*/  UPRMT UR4, URZ, 0x654, UR4 ;  /* 0x000006543f047896 */ /* 0x000fd20008000004 */
[----:B------:R-:W-:Y:S01]  /*2e40*/  SYNCS.ARRIVE.TRANS64.RED.A1T0 RZ, [UR4], RZ ;  /* 0x000000ffffff79a7 */ /* 0x000fe20008100404 */
[----:B------:R-:W-:Y:S05]  /*2e50*/  @P0 BRA `(.L_x_38) ;  /* 0x0000000000040947 */ /* 0x000fea0003800000 */
[----:B------:R-:W-:Y:S01]  /*2e60*/  BPT.TRAP 0x1 ;  /* 0x000000040000795c */ /* 0x000fe20000300000 */
.L_x_38:
[----:B------:R-:W-:Y:S01]  /*2e70*/  SHF.R.S32.HI R11, RZ, 0x1f, R69 ;  /* 0x0000001fff0b7819 */ /* 0x000fe20000011445 */
[----:B------:R-:W-:Y:S01]  /*2e80*/  ULDC.64 UR4, c[0x0][0x5d0] ;  /* 0x0001740000047ab9 */ /* 0x000fe20000000a00 */
[----:B------:R-:W-:Y:S01]  /*2e90*/  IMAD.SHL.U32 R68, R68, 0x40, RZ ;  /* 0x0000004044447824 */ /* 0x000fe200078e00ff */
[----:B------:R-:W-:Y:S01]  /*2ea0*/  ULDC UR6, c[0x0][0x288] ;  /* 0x0000a20000067ab9 */ /* 0x000fe20000000800 */
[----:B------:R-:W-:-:S03]  /*2eb0*/  IMAD.WIDE R20, R71, 0x80, R22 ;  /* 0x0000008047147825 */ /* 0x000fc600078e0216 */
[C---:B------:R-:W-:Y:S01]  /*2ec0*/  LOP3.LUT R8, R68.reuse, 0x6, R64, 0xf8, !PT ;  /* 0x0000000644087812 */ /* 0x040fe200078ef840 */
[----:B0-----:R-:W-:Y:S01]  /*2ed0*/  IMAD R0, R11, UR4, RZ ;  /* 0x000000040b007c24 */ /* 0x001fe2000f8e02ff */
[----:B------:R-:W-:Y:S01]  /*2ee0*/  ISETP.GE.AND P0, PT, R68, UR6, PT ;  /* 0x0000000644007c0c */ /* 0x000fe2000bf06270 */
[----:B------:R-:W-:Y:S01]  /*2ef0*/  ULDC UR6, c[0x0][0x284] ;  /* 0x0000a10000067ab9 */ /* 0x000fe20000000800 */
[----:B------:R-:W-:Y:S01]  /*2f00*/  SHF.R.S32.HI R9, RZ, 0x1f, R8 ;  /* 0x0000001fff097819 */ /* 0x000fe20000011408 */
[----:B------:R-:W-:Y:S02]  /*2f10*/  IMAD R3, R69, UR5, R0 ;  /* 0x0000000545037c24 */ /* 0x000fe4000f8e0200 */
[----:B------:R-:W-:Y:S02]  /*2f20*/  IMAD.SHL.U32 R0, R71, 0x80, RZ ;  /* 0x0000008047007824 */ /* 0x000fe400078e00ff */
[----:B------:R-:W-:Y:S01]  /*2f30*/  IMAD.WIDE.U32 R4, R69, UR4, R8 ;  /* 0x0000000445047c25 */ /* 0x000fe2000f8e0008 */
[----:B------:R-:W-:-:S02]  /*2f40*/  ULDC.64 UR4, c[0x0][0x5c8] ;  /* 0x0001720000047ab9 */ /* 0x000fc40000000a00 */
[----:B------:R-:W-:Y:S01]  /*2f50*/  ISETP.GE.OR P0, PT, R0, UR6, P0 ;  /* 0x0000000600007c0c */ /* 0x000fe20008706670 */
[----:B------:R-:W-:Y:S02]  /*2f60*/  IMAD R7, R21, UR4, RZ ;  /* 0x0000000415077c24 */ /* 0x000fe4000f8e02ff */
[----:B------:R-:W-:Y:S02]  /*2f70*/  IMAD.IADD R5, R5, 0x1, R3 ;  /* 0x0000000105057824 */ /* 0x000fe400078e0203 */
[C---:B------:R-:W-:Y:S02]  /*2f80*/  IMAD R7, R20.reuse, UR5, R7 ;  /* 0x0000000514077c24 */ /* 0x040fe4000f8e0207 */
[----:B------:R-:W-:-:S04]  /*2f90*/  IMAD.WIDE.U32 R72, R20, UR4, R4 ;  /* 0x0000000414487c25 */ /* 0x000fc8000f8e0004 */
[----:B------:R-:W-:Y:S02]  /*2fa0*/  IMAD.MOV.U32 R71, RZ, RZ, -0x1 ;  /* 0xffffffffff477424 */ /* 0x000fe400078e00ff */
[----:B------:R-:W-:Y:S05]  /*2fb0*/  @P0 BRA `(.L_x_39) ;  /* 0x00000020004c0947 */ /* 0x000fea0003800000 */
[----:B-----5:R-:W-:Y:S01]  /*2fc0*/  FSETP.NEU.AND P0, PT, R57, RZ, PT ;  /* 0x000000ff3900720b */ /* 0x020fe20003f0d000 */
[----:B------:R-:W-:Y:S01]  /*2fd0*/  IMAD.IADD R3, R59, 0x1, -R68 ;  /* 0x000000013b037824 */ /* 0x000fe200078e0a44 */
[----:B------:R-:W-:Y:S01]  /*2fe0*/  BSSY B0, `(.L_x_39) ;  /* 0x0000210000007945 */ /* 0x000fe20003800000 */
[----:B------:R-:W-:Y:S02]  /*2ff0*/  IMAD.IADD R0, R67, 0x1, -R0 ;  /* 0x0000000143007824 */ /* 0x000fe400078e0a00 */
[----:B------:R-:W-:Y:S01]  /*3000*/  IMAD.IADD R83, R73, 0x1, R7 ;  /* 0x0000000149537824 */ /* 0x000fe200078e0207 */
[----:B------:R-:W-:-:S04]  /*3010*/  ISETP.GT.AND P3, PT, R3, RZ, PT ;  /* 0x000000ff0300720c */ /* 0x000fc80003f64270 */
[----:B------:R-:W-:-:S03]  /*3020*/  ISETP.GT.AND P2, PT, R0, RZ, P3 ;  /* 0x000000ff0000720c */ /* 0x000fc60001f44270 */
[----:B------:R-:W-:Y:S10]  /*3030*/  @!P0 BRA `(.L_x_40) ;  /* 0x0000001400d08947 */ /* 0x000ff40003800000 */
[----:B------:R-:W0:Y:S01]  /*3040*/  LDC.64 R76, c[0x0][0x5b8] ;  /* 0x00016e00ff4c7b82 */ /* 0x000e220000000a00 */
[----:B------:R-:W-:-:S07]  /*3050*/  ULDC.64 UR4, c[0x0][0x5c0] ;  /* 0x0001700000047ab9 */ /* 0x000fce0000000a00 */
[----:B------:R-:W2:Y:S08]  /*3060*/  LDC.64 R78, c[0x0][0x5b0] ;  /* 0x00016c00ff4e7b82 */ /* 0x000eb00000000a00 */
[----:B------:R-:W3:Y:S01]  /*3070*/  LDC.64 R80, c[0x0][0x5a8] ;  /* 0x00016a00ff507b82 */ /* 0x000ee20000000a00 */
[-C--:B0-----:R-:W-:Y:S02]  /*3080*/  IMAD R4, R11, R76.reuse, RZ ;  /* 0x0000004c0b047224 */ /* 0x081fe400078e02ff */
[----:B------:R-:W-:-:S04]  /*3090*/  IMAD.WIDE.U32 R74, R69, R76, R8 ;  /* 0x0000004c454a7225 */ /* 0x000fc800078e0008 */
[----:B------:R-:W-:Y:S02]  /*30a0*/  IMAD R73, R69, R77, R4 ;  /* 0x0000004d45497224 */ /* 0x000fe400078e0204 */
[-C--:B--2---:R-:W-:Y:S02]  /*30b0*/  IMAD R4, R21, R78.reuse, RZ ;  /* 0x0000004e15047224 */ /* 0x084fe400078e02ff */
[----:B------:R-:W-:Y:S02]  /*30c0*/  IMAD.IADD R11, R75, 0x1, R73 ;  /* 0x000000014b0b7824 */ /* 0x000fe400078e0249 */
[----:B------:R-:W-:Y:S02]  /*30d0*/  IMAD.MOV.U32 R10, RZ, RZ, R74 ;  /* 0x000000ffff0a7224 */ /* 0x000fe400078e004a */
[C---:B------:R-:W-:Y:S02]  /*30e0*/  IMAD R21, R20.reuse, R79, R4 ;  /* 0x0000004f14157224 */ /* 0x040fe400078e0204 */
[----:B------:R-:W-:-:S04]  /*30f0*/  IMAD.WIDE.U32 R4, R20, R78, R10 ;  /* 0x0000004e14047225 */ /* 0x000fc800078e000a */
[----:B------:R-:W-:Y:S01]  /*3100*/  IMAD.IADD R5, R5, 0x1, R21 ;  /* 0x0000000105057824 */ /* 0x000fe200078e0215 */
[----:B---3--:R-:W-:-:S04]  /*3110*/  LEA R12, P0, R4, R80, 0x2 ;  /* 0x00000050040c7211 */ /* 0x008fc800078010ff */
[----:B------:R-:W-:-:S05]  /*3120*/  LEA.HI.X R13, R4, R81, R5, 0x2, P0 ;  /* 0x00000051040d7211 */ /* 0x000fca00000f1405 */
[----:B------:R0:W2:Y:S01]  /*3130*/  @P2 LDG.E.LTC128B R19, desc[UR36][R12.64] ;  /* 0x000000240c132981 */ /* 0x0000a2000c1e1920 */
[----:B------:R-:W-:Y:S01]  /*3140*/  ISETP.GT.AND P0, PT, R3, 0x1, PT ;  /* 0x000000010300780c */ /* 0x000fe20003f04270 */
[----:B------:R-:W-:Y:S01]  /*3150*/  IMAD.WIDE.U32 R4, R20, R78, R8 ;  /* 0x0000004e14047225 */ /* 0x000fe200078e0008 */
[----:B------:R-:W-:Y:S03]  /*3160*/  BSSY B1, `(.L_x_41) ;  /* 0x0000013000017945 */ /* 0x000fe60003800000 */
[----:B------:R-:W-:Y:S02]  /*3170*/  IMAD.IADD R5, R21, 0x1, R5 ;  /* 0x0000000115057824 */ /* 0x000fe400078e0205 */
[----:B------:R-:W-:Y:S01]  /*3180*/  IMAD.WIDE.U32 R14, R69, R76, R4 ;  /* 0x0000004c450e7225 */ /* 0x000fe200078e0004 */
[----:B0-----:R-:W-:-:S03]  /*3190*/  SHF.L.U64.HI R13, R78, 0x3, R79 ;  /* 0x000000034e0d7819 */ /* 0x001fc6000001024f */
[----:B------:R-:W-:Y:S01]  /*31a0*/  IMAD.IADD R5, R73, 0x1, R15 ;  /* 0x0000000149057824 */ /* 0x000fe200078e020f */
[----:B------:R-:W-:Y:S01]  /*31b0*/  LEA R4, P4, R14, R80, 0x2 ;  /* 0x000000500e047211 */ /* 0x000fe200078810ff */
[----:B------:R-:W-:-:S03]  /*31c0*/  IMAD.SHL.U32 R12, R78, 0x8, RZ ;  /* 0x000000084e0c7824 */ /* 0x000fc600078e00ff */
[----:B------:R-:W-:Y:S01]  /*31d0*/  LEA.HI.X R5, R14, R81, R5, 0x2, P4 ;  /* 0x000000510e057211 */ /* 0x000fe200020f1405 */
[----:B------:R-:W-:Y:S01]  /*31e0*/  IMAD.WIDE.U32 R14, R20, R78, R12 ;  /* 0x0000004e140e7225 */ /* 0x000fe200078e000c */
[----:B--2---:R-:W-:-:S05]  /*31f0*/  LOP3.LUT R6, R19, 0xffffe000, RZ, 0xc0, !PT ;  /* 0xffffe00013067812 */ /* 0x004fca00078ec0ff */
[----:B------:R-:W-:Y:S01]  /*3200*/  FMUL R7, R6, R57 ;  /* 0x0000003906077220 */ /* 0x000fe20000400000 */
[----:B-1----:R-:W-:-:S03]  /*3210*/  LEA R6, P1, R72, UR4, 0x2 ;  /* 0x0000000448067c11 */ /* 0x002fc6000f8210ff */
[----:B------:R-:W-:Y:S01]  /*3220*/  FFMA R77, R24, R56, R7 ;  /* 0x00000038184d7223 */ /* 0x000fe20000000007 */
[----:B------:R-:W-:Y:S02]  /*3230*/  LEA.HI.X R7, R72, UR5, R83, 0x2, P1 ;  /* 0x0000000548077c11 */ /* 0x000fe400088f1453 */
[----:B------:R-:W-:Y:S02]  /*3240*/  ISETP.GT.AND P1, PT, R0, RZ, P0 ;  /* 0x000000ff0000720c */ /* 0x000fe40000724270 */
[----:B------:R-:W-:-:S05]  /*3250*/  F2FP.TF32.F32.PACK_B R77, R77 ;  /* 0x0000004dff4d723e */ /* 0x000fca00024050ff */
[----:B------:R0:W-:Y:S06]  /*3260*/  @P2 STG.E desc[UR36][R6.64], R77 ;  /* 0x0000004d06002986 */ /* 0x0001ec000c101924 */
[----:B------:R-:W-:Y:S05]  /*3270*/  @!P1 BRA `(.L_x_42) ;  /* 0x0000000000049947 */ /* 0x000fea0003800000 */
[----:B------:R1:W5:Y:S02]  /*3280*/  LDG.E.LTC128B R19, desc[UR36][R4.64+0x4] ;  /* 0x0000042404137981 */ /* 0x000364000c1e1920 */
.L_x_42:
[----:B------:R-:W-:Y:S05]  /*3290*/  BSYNC B1 ;  /* 0x0000000000017941 */ /* 0x000fea0003800000 */
.L_x_41:
[----:B-----5:R-:W-:Y:S01]  /*32a0*/  LOP3.LUT R10, R19, 0xffffe000, RZ, 0xc0, !PT ;  /* 0xffffe000130a7812 */ /* 0x020fe200078ec0ff */
[----:B------:R-:W-:Y:S01]  /*32b0*/  IMAD.IADD R21, R21, 0x1, R15 ;  /* 0x0000000115157824 */ /* 0x000fe200078e020f */
[----:B------:R-:W-:Y:S02]  /*32c0*/  IADD3 R74, P2, R74, R14, RZ ;  /* 0x0000000e4a4a7210 */ /* 0x000fe40007f5e0ff */
[----:B------:R-:W-:Y:S01]  /*32d0*/  ISETP.GT.AND P3, PT, R0, 0x8, P3 ;  /* 0x000000080000780c */ /* 0x000fe20001f64270 */
[----:B------:R-:W-:Y:S02]  /*32e0*/  FMUL R10, R10, R57 ;  /* 0x000000390a0a7220 */ /* 0x000fe40000400000 */
[----:B------:R-:W-:Y:S01]  /*32f0*/  IMAD.X R11, R21, 0x1, R11, P2 ;  /* 0x00000001150b7824 */ /* 0x000fe200010e060b */
[----:B------:R-:W-:Y:S01]  /*3300*/  LEA R12, P2, R74, R80, 0x2 ;  /* 0x000000504a0c7211 */ /* 0x000fe200078410ff */
[----:B------:R-:W-:-:S03]  /*3310*/  FFMA R25, R25, R56, R10 ;  /* 0x0000003819197223 */ /* 0x000fc6000000000a */
[----:B------:R-:W-:Y:S02]  /*3320*/  LEA.HI.X R13, R74, R81, R11, 0x2, P2 ;  /* 0x000000514a0d7211 */ /* 0x000fe400010f140b */
[----:B------:R-:W-:-:S05]  /*3330*/  F2FP.TF32.F32.PACK_B R25, R25 ;  /* 0x00000019ff19723e */ /* 0x000fca00024050ff */
[----:B------:R2:W-:Y:S04]  /*3340*/  @P1 STG.E desc[UR36][R6.64+0x4], R25 ;  /* 0x0000041906001986 */ /* 0x0005e8000c101924 */
[----:B------:R-:W3:Y:S01]  /*3350*/  @P3 LDG.E.LTC128B R19, desc[UR36][R12.64] ;  /* 0x000000240c133981 */ /* 0x000ee2000c1e1920 */
[----:B------:R-:W-:Y:S01]  /*3360*/  IADD3 R14, P1, R8, R14, RZ ;  /* 0x0000000e080e7210 */ /* 0x000fe20007f3e0ff */
[----:B------:R-:W-:Y:S01]  /*3370*/  BSSY B1, `(.L_x_43) ;  /* 0x0000011000017945 */ /* 0x000fe20003800000 */
[----:B------:R-:W-:Y:S02]  /*3380*/  SHF.L.U64.HI R11, R63, 0x2, R62 ;  /* 0x000000023f0b7819 */ /* 0x000fe4000001023e */
[----:B------:R-:W-:Y:S01]  /*3390*/  ISETP.GT.AND P0, PT, R0, 0x8, P0 ;  /* 0x000000080000780c */ /* 0x000fe20000704270 */
[----:B------:R-:W-:Y:S01]  /*33a0*/  IMAD.X R15, R9, 0x1, R21, P1 ;  /* 0x00000001090f7824 */ /* 0x000fe200008e0615 */
[----:B------:R-:W-:Y:S01]  /*33b0*/  LEA R10, P1, R63, R6, 0x2 ;  /* 0x000000063f0a7211 */ /* 0x000fe200078210ff */
[----:B------:R-:W-:-:S04]  /*33c0*/  IMAD.WIDE.U32 R14, R69, R76, R14 ;  /* 0x0000004c450e7225 */ /* 0x000fc800078e000e */
[----:B------:R-:W-:Y:S01]  /*33d0*/  IMAD.X R11, R11, 0x1, R7, P1 ;  /* 0x000000010b0b7824 */ /* 0x000fe200008e0607 */
[----:B---3--:R-:W-:-:S05]  /*33e0*/  LOP3.LUT R8, R19, 0xffffe000, RZ, 0xc0, !PT ;  /* 0xffffe00013087812 */ /* 0x008fca00078ec0ff */
[----:B------:R-:W-:Y:S01]  /*33f0*/  FMUL R9, R8, R57 ;  /* 0x0000003908097220 */ /* 0x000fe20000400000 */
[----:B------:R-:W-:-:S03]  /*3400*/  LEA R8, P2, R14, R80, 0x2 ;  /* 0x000000500e087211 */ /* 0x000fc600078410ff */
[----:B------:R-:W-:Y:S01]  /*3410*/  FFMA R21, R26, R56, R9 ;  /* 0x000000381a157223 */ /* 0x000fe20000000009 */
[----:B------:R-:W-:-:S04]  /*3420*/  IMAD.IADD R9, R73, 0x1, R15 ;  /* 0x0000000149097824 */ /* 0x000fc800078e020f */
[----:B------:R-:W-:Y:S02]  /*3430*/  F2FP.TF32.F32.PACK_B R21, R21 ;  /* 0x00000015ff15723e */ /* 0x000fe400024050ff */
[----:B------:R-:W-:-:S03]  /*3440*/  LEA.HI.X R9, R14, R81, R9, 0x2, P2 ;  /* 0x000000510e097211 */ /* 0x000fc600010f1409 */
[----:B------:R2:W-:Y:S01]  /*3450*/  @P3 STG.E desc[UR36][R10.64], R21 ;  /* 0x000000150a003986 */ /* 0x0005e2000c101924 */
[----:B------:R-:W-:Y:S05]  /*3460*/  @!P0 BRA `(.L_x_44) ;  /* 0x0000000000048947 */ /* 0x000fea0003800000 */
[----:B------:R3:W5:Y:S02]  /*3470*/  LDG.E.LTC128B R19, desc[UR36][R8.64+0x4] ;  /* 0x0000042408137981 */ /* 0x000764000c1e1920 */
.L_x_44:
[----:B------:R-:W-:Y:S05]  /*3480*/  BSYNC B1 ;  /* 0x0000000000017941 */ /* 0x000fea0003800000 */
.L_x_43:
[----:B-----5:R-:W-:Y:S01]  /*3490*/  LOP3.LUT R12, R19, 0xffffe000, RZ, 0xc0, !PT ;  /* 0xffffe000130c7812 */ /* 0x020fe200078ec0ff */
[----:B------:R-:W-:Y:S01]  /*34a0*/  BSSY B1, `(.L_x_45) ;  /* 0x0000009000017945 */ /* 0x000fe20003800000 */
[----:B------:R-:W-:-:S03]  /*34b0*/  ISETP.GT.AND P1, PT, R3, 0x8, PT ;  /* 0x000000080300780c */ /* 0x000fc60003f24270 */
[----:B------:R-:W-:Y:S01]  /*34c0*/  FMUL R12, R12, R57 ;  /* 0x000000390c0c7220 */ /* 0x000fe20000400000 */
[----:B------:R-:W-:-:S03]  /*34d0*/  ISETP.GT.AND P2, PT, R0, RZ, P1 ;  /* 0x000000ff0000720c */ /* 0x000fc60000f44270 */
[----:B------:R-:W-:-:S05]  /*34e0*/  FFMA R27, R27, R56, R12 ;  /* 0x000000381b1b7223 */ /* 0x000fca000000000c */
[----:B------:R-:W-:-:S05]  /*34f0*/  F2FP.TF32.F32.PACK_B R27, R27 ;  /* 0x0000001bff1b723e */ /* 0x000fca00024050ff */
[----:B------:R4:W-:Y:S01]  /*3500*/  @P0 STG.E desc[UR36][R10.64+0x4], R27 ;  /* 0x0000041b0a000986 */ /* 0x0009e2000c101924 */
[----:B------:R-:W-:Y:S05]  /*3510*/  @!P2 BRA `(.L_x_46) ;  /* 0x000000000004a947 */ /* 0x000fea0003800000 */
[----:B------:R0:W5:Y:S02]  /*3520*/  LDG.E.LTC128B R19, desc[UR36][R4.64+0x20] ;  /* 0x0000202404137981 */ /* 0x000164000c1e1920 */
.L_x_46:
[----:B------:R-:W-:Y:S05]  /*3530*/  BSYNC B1 ;  /* 0x0000000000017941 */ /* 0x000fea0003800000 */
.L_x_45:
        /* <DEDUP_REMOVED lines=10> */
.L_x_48:
[----:B------:R-:W-:Y:S05]  /*35e0*/  BSYNC B1 ;  /* 0x0000000000017941 */ /* 0x000fea0003800000 */
.L_x_47:
[----:B-----5:R-:W-:Y:S01]  /*35f0*/  LOP3.LUT R12, R19, 0xffffe000, RZ, 0xc0, !PT ;  /* 0xffffe000130c7812 */ /* 0x020fe200078ec0ff */
[----:B------:R-:W-:Y:S01]  /*3600*/  BSSY B1, `(.L_x_49) ;  /* 0x0000008000017945 */ /* 0x000fe20003800000 */
[----:B------:R-:W-:-:S03]  /*3610*/  ISETP.GT.AND P1, PT, R0, 0x8, P1 ;  /* 0x000000080000780c */ /* 0x000fc60000f24270 */
[----:B------:R-:W-:-:S04]  /*3620*/  FMUL R12, R12, R57 ;  /* 0x000000390c0c7220 */ /* 0x000fc80000400000 */
[----:B------:R-:W-:-:S05]  /*3630*/  FFMA R29, R29, R56, R12 ;  /* 0x000000381d1d7223 */ /* 0x000fca000000000c */
[----:B------:R-:W-:-:S05]  /*3640*/  F2FP.TF32.F32.PACK_B R29, R29 ;  /* 0x0000001dff1d723e */ /* 0x000fca00024050ff */
[----:B------:R0:W-:Y:S01]  /*3650*/  @P3 STG.E desc[UR36][R6.64+0x24], R29 ;  /* 0x0000241d06003986 */ /* 0x0001e2000c101924 */
[----:B------:R-:W-:Y:S05]  /*3660*/  @!P1 BRA `(.L_x_50) ;  /* 0x0000000000049947 */ /* 0x000fea0003800000 */
[----:B------:R0:W5:Y:S02]  /*3670*/  LDG.E.LTC128B R19, desc[UR36][R8.64+0x20] ;  /* 0x0000202408137981 */ /* 0x000164000c1e1920 */
.L_x_50:
[----:B------:R-:W-:Y:S05]  /*3680*/  BSYNC B1 ;  /* 0x0000000000017941 */ /* 0x000fea0003800000 */
.L_x_49:
[----:B-----5:R-:W-:Y:S01]  /*3690*/  LOP3.LUT R12, R19, 0xffffe000, RZ, 0xc0, !PT ;  /* 0xffffe000130c7812 */ /* 0x020fe200078ec0ff */
[----:B------:R-:W-:Y:S01]  /*36a0*/  BSSY B1, `(.L_x_51) ;  /* 0x0000008000017945 */ /* 0x000fe20003800000 */
[----:B------:R-:W-:-:S03]  /*36b0*/  ISETP.GT.AND P0, PT, R0, 0x8, P0 ;  /* 0x000000080000780c */ /* 0x000fc60000704270 */
[----:B0-----:R-:W-:-:S04]  /*36c0*/  FMUL R13, R12, R57 ;  /* 0x000000390c0d7220 */ /* 0x001fc80000400000 */
[----:B------:R-:W-:-:S05]  /*36d0*/  FFMA R13, R30, R56, R13 ;  /* 0x000000381e0d7223 */ /* 0x000fca000000000d */
[----:B------:R-:W-:-:S05]  /*36e0*/  F2FP.TF32.F32.PACK_B R13, R13 ;  /* 0x0000000dff0d723e */ /* 0x000fca00024050ff */
[----:B------:R0:W-:Y:S01]  /*36f0*/  @P1 STG.E desc[UR36][R10.64+0x20], R13 ;  /* 0x0000200d0a001986 */ /* 0x0001e2000c101924 */
[----:B------:R-:W-:Y:S05]  /*3700*/  @!P0 BRA `(.L_x_52) ;  /* 0x0000000000048947 */ /* 0x000fea0003800000 */
[----:B------:R0:W5:Y:S02]  /*3710*/  LDG.E.LTC128B R19, desc[UR36][R8.64+0x24] ;  /* 0x0000242408137981 */ /* 0x000164000c1e1920 */
.L_x_52:
[----:B------:R-:W-:Y:S05]  /*3720*/  BSYNC B1 ;  /* 0x0000000000017941 */ /* 0x000fea0003800000 */
.L_x_51:
        /* <DEDUP_REMOVED lines=10> */
.L_x_54:
[----:B------:R-:W-:Y:S05]  /*37d0*/  BSYNC B1 ;  /* 0x0000000000017941 */ /* 0x000fea0003800000 */
.L_x_53:
[----:B-----5:R-:W-:Y:S01]  /*37e0*/  LOP3.LUT R12, R19, 0xffffe000, RZ, 0xc0, !PT ;  /* 0xffffe000130c7812 */ /* 0x020fe200078ec0ff */
[----:B------:R-:W-:Y:S01]  /*37f0*/  BSSY B1, `(.L_x_55) ;  /* 0x0000009000017945 */ /* 0x000fe20003800000 */
[----:B------:R-:W-:-:S03]  /*3800*/  ISETP.GT.AND P0, PT, R3, 0x11, PT ;  /* 0x000000110300780c */ /* 0x000fc60003f04270 */
[----:B0-----:R-:W-:Y:S01]  /*3810*/  FMUL R13, R12, R57 ;  /* 0x000000390c0d7220 */ /* 0x001fe20000400000 */
[----:B------:R-:W-:-:S03]  /*3820*/  ISETP.GT.AND P3, PT, R0, RZ, P0 ;  /* 0x000000ff0000720c */ /* 0x000fc60000764270 */
[----:B------:R-:W-:-:S05]  /*3830*/  FFMA R13, R32, R56, R13 ;  /* 0x00000038200d7223 */ /* 0x000fca000000000d */
[----:B------:R-:W-:-:S05]  /*3840*/  F2FP.TF32.F32.PACK_B R13, R13 ;  /* 0x0000000dff0d723e */ /* 0x000fca00024050ff */
[----:B------:R0:W-:Y:S01]  /*3850*/  @P2 STG.E desc[UR36][R6.64+0x40], R13 ;  /* 0x0000400d06002986 */ /* 0x0001e2000c101924 */
[----:B------:R-:W-:Y:S05]  /*3860*/  @!P3 BRA `(.L_x_56) ;  /* 0x000000000004b947 */ /* 0x000fea0003800000 */
[----:B------:R0:W5:Y:S02]  /*3870*/  LDG.E.LTC128B R19, desc[UR36][R4.64+0x44] ;  /* 0x0000442404137981 */ /* 0x000164000c1e1920 */
.L_x_56:
[----:B------:R-:W-:Y:S05]  /*3880*/  BSYNC B1 ;  /* 0x0000000000017941 */ /* 0x000fea0003800000 */
.L_x_55:
        /* <DEDUP_REMOVED lines=9> */
.L_x_58:
[----:B------:R-:W-:Y:S05]  /*3920*/  BSYNC B1 ;  /* 0x0000000000017941 */ /* 0x000fea0003800000 */
.L_x_57:
        /* <DEDUP_REMOVED lines=9> */
.L_x_60:
[----:B------:R-:W-:Y:S05]  /*39c0*/  BSYNC B1 ;  /* 0x0000000000017941 */ /* 0x000fea0003800000 */
.L_x_59:
        /* <DEDUP_REMOVED lines=10> */
.L_x_62:
[----:B------:R-:W-:Y:S05]  /*3a70*/  BSYNC B1 ;  /* 0x0000000000017941 */ /* 0x000fea0003800000 */
.L_x_61:
        /* <DEDUP_REMOVED lines=10> */
.L_x_64:
[----:B------:R-:W-:Y:S05]  /*3b20*/  BSYNC B1 ;  /* 0x0000000000017941 */ /* 0x000fea0003800000 */
.L_x_63:
        /* <DEDUP_REMOVED lines=9> */
.L_x_66:
[----:B------:R-:W-:Y:S05]  /*3bc0*/  BSYNC B1 ;  /* 0x0000000000017941 */ /* 0x000fea0003800000 */
.L_x_65:
        /* <DEDUP_REMOVED lines=9> */
.L_x_68:
[----:B------:R-:W-:Y:S05]  /*3c60*/  BSYNC B1 ;  /* 0x0000000000017941 */ /* 0x000fea0003800000 */
.L_x_67:
        /* <DEDUP_REMOVED lines=10> */
.L_x_70:
[----:B------:R-:W-:Y:S05]  /*3d10*/  BSYNC B1 ;  /* 0x0000000000017941 */ /* 0x000fea0003800000 */
.L_x_69:
        /* <DEDUP_REMOVED lines=10> */
.L_x_72:
[----:B------:R-:W-:Y:S05]  /*3dc0*/  BSYNC B1 ;  /* 0x0000000000017941 */ /* 0x000fea0003800000 */
.L_x_71:
        /* <DEDUP_REMOVED lines=9> */
.L_x_74:
[----:B------:R-:W-:Y:S05]  /*3e60*/  BSYNC B1 ;  /* 0x0000000000017941 */ /* 0x000fea0003800000 */
.L_x_73:
        /* <DEDUP_REMOVED lines=9> */
.L_x_76:
[----:B------:R-:W-:Y:S05]  /*3f00*/  BSYNC B1 ;  /* 0x0000000000017941 */ /* 0x000fea0003800000 */
.L_x_75:
        /* <DEDUP_REMOVED lines=10> */
.L_x_78:
[----:B------:R-:W-:Y:S05]  /*3fb0*/  BSYNC B1 ;  /* 0x0000000000017941 */ /* 0x000fea0003800000 */
.L_x_77:
        /* <DEDUP_REMOVED lines=10> */
.L_x_80:
[----:B------:R-:W-:Y:S05]  /*4060*/  BSYNC B1 ;  /* 0x0000000000017941 */ /* 0x000fea0003800000 */
.L_x_79:
        /* <DEDUP_REMOVED lines=9> */
.L_x_82:
[----:B------:R-:W-:Y:S05]  /*4100*/  BSYNC B1 ;  /* 0x0000000000017941 */ /* 0x000fea0003800000 */
.L_x_81:
        /* <DEDUP_REMOVED lines=9> */
.L_x_84:
[----:B------:R-:W-:Y:S05]  /*41a0*/  BSYNC B1 ;  /* 0x0000000000017941 */ /* 0x000fea0003800000 */
.L_x_83:
        /* <DEDUP_REMOVED lines=10> */
.L_x_86:
[----:B------:R-:W-:Y:S05]  /*4250*/  BSYNC B1 ;  /* 0x0000000000017941 */ /* 0x000fea0003800000 */
.L_x_85:
        /* <DEDUP_REMOVED lines=10> */
.L_x_88:
[----:B------:R-:W-:Y:S05]  /*4300*/  BSYNC B1 ;  /* 0x0000000000017941 */ /* 0x000fea0003800000 */
.L_x_87:
        /* <DEDUP_REMOVED lines=9> */
.L_x_90:
[----:B------:R-:W-:Y:S05]  /*43a0*/  BSYNC B1 ;  /* 0x0000000000017941 */ /* 0x000fea0003800000 */
.L_x_89:
        /* <DEDUP_REMOVED lines=9> */
.L_x_92:
[----:B------:R-:W-:Y:S05]  /*4440*/  BSYNC B1 ;  /* 0x0000000000017941 */ /* 0x000fea0003800000 */
.L_x_91:
        /* <DEDUP_REMOVED lines=10> */
.L_x_94:
[----:B------:R-:W-:Y:S05]  /*44f0*/  BSYNC B1 ;  /* 0x0000000000017941 */ /* 0x000fea0003800000 */
.L_x_93:
        /* <DEDUP_REMOVED lines=10> */
.L_x_96:
[----:B------:R-:W-:Y:S05]  /*45a0*/  BSYNC B1 ;  /* 0x0000000000017941 */ /* 0x000fea0003800000 */
.L_x_95:
[----:B01---5:R-:W-:Y:S01]  /*45b0*/  LOP3.LUT R4, R19, 0xffffe000, RZ, 0xc0, !PT ;  /* 0xffffe00013047812 */ /* 0x023fe200078ec0ff */
        /* <DEDUP_REMOVED lines=8> */
.L_x_98:
[----:B------:R-:W-:Y:S05]  /*4640*/  BSYNC B1 ;  /* 0x0000000000017941 */ /* 0x000fea0003800000 */
.L_x_97:
[----:B-----5:R-:W-:Y:S01]  /*4650*/  LOP3.LUT R4, R19, 0xffffe000, RZ, 0xc0, !PT ;  /* 0xffffe00013047812 */ /* 0x020fe200078ec0ff */
[----:B------:R-:W-:Y:S01]  /*4660*/  @P1 IMAD.MOV.U32 R5, RZ, RZ, R11 ;  /* 0x000000ffff051224 */ /* 0x000fe200078e000b */
[----:B------:R-:W-:Y:S01]  /*4670*/  ISETP.GT.AND P0, PT, R0, 0x8, P0 ;  /* 0x000000080000780c */ /* 0x000fe20000704270 */
[----:B------:R-:W-:Y:S02]  /*4680*/  BSSY B1, `(.L_x_99) ;  /* 0x0000008000017945 */ /* 0x000fe40003800000 */
[----:B------:R-:W-:Y:S01]  /*4690*/  FMUL R3, R4, R57 ;  /* 0x0000003904037220 */ /* 0x000fe20000400000 */
[----:B------:R-:W-:-:S03]  /*46a0*/  @P1 IMAD.MOV.U32 R4, RZ, RZ, R10 ;  /* 0x000000ffff041224 */ /* 0x000fc600078e000a */
[----:B------:R-:W-:-:S05]  /*46b0*/  FFMA R3, R54, R56, R3 ;  /* 0x0000003836037223 */ /* 0x000fca0000000003 */
[----:B------:R-:W-:-:S05]  /*46c0*/  F2FP.TF32.F32.PACK_B R3, R3 ;  /* 0x00000003ff03723e */ /* 0x000fca00024050ff */
[----:B------:R0:W-:Y:S01]  /*46d0*/  @P1 STG.E desc[UR36][R4.64+0xe0], R3 ;  /* 0x0000e00304001986 */ /* 0x0001e2000c101924 */
[----:B------:R-:W-:Y:S05]  /*46e0*/  @!P0 BRA `(.L_x_100) ;  /* 0x0000000000048947 */ /* 0x000fea0003800000 */
[----:B------:R0:W5:Y:S02]  /*46f0*/  LDG.E.LTC128B R19, desc[UR36][R8.64+0xe4] ;  /* 0x0000e42408137981 */ /* 0x000164000c1e1920 */
.L_x_100:
[----:B------:R-:W-:Y:S05]  /*4700*/  BSYNC B1 ;  /* 0x0000000000017941 */ /* 0x000fea0003800000 */
.L_x_99:
[----:B------:R-:W-:Y:S05]  /*4710*/  @!P0 BRA `(.L_x_101) ;  /* 0x0000000800708947 */ /* 0x000fea0003800000 */
[----:B-----5:R-:W-:-:S05]  /*4720*/  LOP3.LUT R0, R19, 0xffffe000, RZ, 0xc0, !PT ;  /* 0xffffe00013007812 */ /* 0x020fca00078ec0ff */
[----:B------:R-:W-:-:S04]  /*4730*/  FMUL R0, R0, R57 ;  /* 0x0000003900007220 */ /* 0x000fc80000400000 */
[----:B------:R-:W-:-:S05]  /*4740*/  FFMA R55, R55, R56, R0 ;  /* 0x0000003837377223 */ /* 0x000fca0000000000 */
[----:B------:R-:W-:-:S05]  /*4750*/  F2FP.TF32.F32.PACK_B R55, R55 ;  /* 0x00000037ff37723e */ /* 0x000fca00024050ff */
[----:B------:R0:W-:Y:S01]  /*4760*/  STG.E desc[UR36][R10.64+0xe4], R55 ;  /* 0x0000e4370a007986 */ /* 0x0001e2000c101924 */
[----:B------:R-:W-:Y:S05]  /*4770*/  BRA `(.L_x_101) ;  /* 0x0000000800587947 */ /* 0x000fea0003800000 */
.L_x_40:
[----:B------:R-:W-:Y:S01]  /*4780*/  ISETP.GT.AND P4, PT, R3, 0x1, PT ;  /* 0x000000010300780c */ /* 0x000fe20003f84270 */
[----:B------:R-:W-:Y:S01]  /*4790*/  ULDC.64 UR4, c[0x0][0x5c0] ;  /* 0x0001700000047ab9 */ /* 0x000fe20000000a00 */
[-C--:B------:R-:W-:Y:S01]  /*47a0*/  FMUL R9, R24, R56.reuse ;  /* 0x0000003818097220 */ /* 0x080fe20000400000 */
[----:B-1----:R-:W-:Y:S01]  /*47b0*/  LEA R4, P1, R72, UR4, 0x2 ;  /* 0x0000000448047c11 */ /* 0x002fe2000f8210ff */
[-C--:B------:R-:W-:Y:S01]  /*47c0*/  FMUL R25, R25, R56.reuse ;  /* 0x0000003819197220 */ /* 0x080fe20000400000 */
[----:B------:R-:W-:Y:S01]  /*47d0*/  ISETP.GT.AND P0, PT, R0, RZ, P4 ;  /* 0x000000ff0000720c */ /* 0x000fe20002704270 */
[-C--:B------:R-:W-:Y:S01]  /*47e0*/  FMUL R11, R26, R56.reuse ;  /* 0x000000381a0b7220 */ /* 0x080fe20000400000 */
[----:B------:R-:W-:Y:S01]  /*47f0*/  ISETP.GT.AND P3, PT, R0, 0x8, P3 ;  /* 0x000000080000780c */ /* 0x000fe20001f64270 */
[-C--:B------:R-:W-:Y:S01]  /*4800*/  FMUL R27, R27, R56.reuse ;  /* 0x000000381b1b7220 */ /* 0x080fe20000400000 */
[----:B------:R-:W-:Y:S01]  /*4810*/  LEA.HI.X R5, R72, UR5, R83, 0x2, P1 ;  /* 0x0000000548057c11 */ /* 0x000fe200088f1453 */
[-C--:B------:R-:W-:Y:S01]  /*4820*/  FMUL R29, R29, R56.reuse ;  /* 0x000000381d1d7220 */ /* 0x080fe20000400000 */
[----:B------:R-:W-:Y:S01]  /*4830*/  F2FP.TF32.F32.PACK_B R9, R9 ;  /* 0x00000009ff09723e */ /* 0x000fe200024050ff */
[-C--:B------:R-:W-:Y:S01]  /*4840*/  FMUL R31, R31, R56.reuse ;  /* 0x000000381f1f7220 */ /* 0x080fe20000400000 */
[----:B------:R-:W-:Y:S01]  /*4850*/  SHF.L.U64.HI R7, R63, 0x2, R62 ;  /* 0x000000023f077819 */ /* 0x000fe2000001023e */
[----:B------:R-:W-:Y:S01]  /*4860*/  FMUL R33, R33, R56 ;  /* 0x0000003821217220 */ /* 0x000fe20000400000 */
[----:B------:R-:W-:Y:S01]  /*4870*/  LEA R6, P1, R63, R4, 0x2 ;  /* 0x000000043f067211 */ /* 0x000fe200078210ff */
[----:B------:R0:W-:Y:S01]  /*4880*/  @P2 STG.E desc[UR36][R4.64], R9 ;  /* 0x0000000904002986 */ /* 0x0001e2000c101924 */
[----:B------:R-:W-:Y:S01]  /*4890*/  F2FP.TF32.F32.PACK_B R25, R25 ;  /* 0x00000019ff19723e */ /* 0x000fe200024050ff */
[-C--:B------:R-:W-:Y:S01]  /*48a0*/  FMUL R13, R34, R56.reuse ;  /* 0x00000038220d7220 */ /* 0x080fe20000400000 */
[----:B------:R-:W-:Y:S01]  /*48b0*/  F2FP.TF32.F32.PACK_B R11, R11 ;  /* 0x0000000bff0b723e */ /* 0x000fe200024050ff */
[----:B------:R-:W-:Y:S01]  /*48c0*/  IMAD.X R7, R7, 0x1, R5, P1 ;  /* 0x0000000107077824 */ /* 0x000fe200008e0605 */
[C---:B------:R-:W-:Y:S01]  /*48d0*/  ISETP.GT.AND P2, PT, R3.reuse, 0x8, PT ;  /* 0x000000080300780c */ /* 0x040fe20003f44270 */
[----:B------:R-:W-:Y:S01]  /*48e0*/  @P0 STG.E desc[UR36][R4.64+0x4], R25 ;  /* 0x0000041904000986 */ /* 0x000fe2000c101924 */
[----:B------:R-:W-:Y:S01]  /*48f0*/  ISETP.GT.AND P0, PT, R3, 0x9, PT ;  /* 0x000000090300780c */ /* 0x000fe20003f04270 */
[-C--:B------:R-:W-:Y:S01]  /*4900*/  FMUL R35, R35, R56.reuse ;  /* 0x0000003823237220 */ /* 0x080fe20000400000 */
[C---:B------:R-:W-:Y:S01]  /*4910*/  ISETP.GT.AND P4, PT, R0.reuse, 0x8, P4 ;  /* 0x000000080000780c */ /* 0x040fe20002784270 */
[----:B------:R1:W-:Y:S01]  /*4920*/  @P3 STG.E desc[UR36][R6.64], R11 ;  /* 0x0000000b06003986 */ /* 0x0003e2000c101924 */
[----:B------:R-:W-:Y:S01]  /*4930*/  ISETP.GT.AND P1, PT, R0, RZ, P2 ;  /* 0x000000ff0000720c */ /* 0x000fe20001724270 */
[-C--:B0-----:R-:W-:Y:S01]  /*4940*/  FMUL R9, R28, R56.reuse ;  /* 0x000000381c097220 */ /* 0x081fe20000400000 */
[C---:B------:R-:W-:Y:S01]  /*4950*/  ISETP.GT.AND P3, PT, R0.reuse, RZ, P0 ;  /* 0x000000ff0000720c */ /* 0x040fe20000764270 */
[-C--:B------:R-:W-:Y:S01]  /*4960*/  FMUL R37, R37, R56.reuse ;  /* 0x0000003825257220 */ /* 0x080fe20000400000 */
[----:B------:R-:W-:Y:S01]  /*4970*/  F2FP.TF32.F32.PACK_B R27, R27 ;  /* 0x0000001bff1b723e */ /* 0x000fe200024050ff */
[-C--:B------:R-:W-:Y:S01]  /*4980*/  FMUL R39, R39, R56.reuse ;  /* 0x0000003827277220 */ /* 0x080fe20000400000 */
[----:B------:R-:W-:Y:S01]  /*4990*/  F2FP.TF32.F32.PACK_B R9, R9 ;  /* 0x00000009ff09723e */ /* 0x000fe200024050ff */
[-C--:B------:R-:W-:Y:S01]  /*49a0*/  FMUL R41, R41, R56.reuse ;  /* 0x0000003829297220 */ /* 0x080fe20000400000 */
[----:B------:R-:W-:Y:S01]  /*49b0*/  ISETP.GT.AND P2, PT, R0, 0x8, P2 ;  /* 0x000000080000780c */ /* 0x000fe20001744270 */
[-C--:B------:R-:W-:Y:S01]  /*49c0*/  FMUL R43, R43, R56.reuse ;  /* 0x000000382b2b7220 */ /* 0x080fe20000400000 */
[----:B------:R-:W-:Y:S01]  /*49d0*/  F2FP.TF32.F32.PACK_B R29, R29 ;  /* 0x0000001dff1d723e */ /* 0x000fe200024050ff */
[----:B------:R-:W-:Y:S01]  /*49e0*/  @P4 STG.E desc[UR36][R6.64+0x4], R27 ;  /* 0x0000041b06004986 */ /* 0x000fe2000c101924 */
[-C--:B-1----:R-:W-:Y:S01]  /*49f0*/  FMUL R11, R30, R56.reuse ;  /* 0x000000381e0b7220 */ /* 0x082fe20000400000 */
[C---:B------:R-:W-:Y:S01]  /*4a00*/  ISETP.GT.AND P0, PT, R0.reuse, 0x8, P0 ;  /* 0x000000080000780c */ /* 0x040fe20000704270 */
[-C--:B------:R-:W-:Y:S01]  /*4a10*/  FMUL R45, R45, R56.reuse ;  /* 0x000000382d2d7220 */ /* 0x080fe20000400000 */
[----:B------:R0:W-:Y:S01]  /*4a20*/  @P1 STG.E desc[UR36][R4.64+0x20], R9 ;  /* 0x0000200904001986 */ /* 0x0001e2000c101924 */
[----:B------:R-:W-:Y:S01]  /*4a30*/  ISETP.GT.AND P4, PT, R3, 0x11, PT ;  /* 0x000000110300780c */ /* 0x000fe20003f84270 */
[-C--:B------:R-:W-:Y:S01]  /*4a40*/  FMUL R47, R47, R56.reuse ;  /* 0x000000382f2f7220 */ /* 0x080fe20000400000 */
[----:B------:R-:W-:Y:S01]  /*4a50*/  F2FP.TF32.F32.PACK_B R11, R11 ;  /* 0x0000000bff0b723e */ /* 0x000fe200024050ff */
[----:B------:R-:W-:Y:S01]  /*4a60*/  @P3 STG.E desc[UR36][R4.64+0x24], R29 ;  /* 0x0000241d04003986 */ /* 0x000fe2000c101924 */
[----:B------:R-:W-:Y:S01]  /*4a70*/  ISETP.GT.AND P3, PT, R3, 0x10, PT ;  /* 0x000000100300780c */ /* 0x000fe20003f64270 */
[-C--:B------:R-:W-:Y:S01]  /*4a80*/  FMUL R49, R49, R56.reuse ;  /* 0x0000003831317220 */ /* 0x080fe20000400000 */
[----:B------:R-:W-:Y:S01]  /*4a90*/  F2FP.TF32.F32.PACK_B R31, R31 ;  /* 0x0000001fff1f723e */ /* 0x000fe200024050ff */
[----:B------:R1:W-:Y:S01]  /*4aa0*/  @P2 STG.E desc[UR36][R6.64+0x20], R11 ;  /* 0x0000200b06002986 */ /* 0x0003e2000c101924 */
[C---:B------:R-:W-:Y:S01]  /*4ab0*/  ISETP.GT.AND P1, PT, R0.reuse, RZ, P3 ;  /* 0x000000ff0000720c */ /* 0x040fe20001f24270 */
[-C--:B------:R-:W-:Y:S01]  /*4ac0*/  FMUL R51, R51, R56.reuse ;  /* 0x0000003833337220 */ /* 0x080fe20000400000 */
[----:B------:R-:W-:Y:S01]  /*4ad0*/  ISETP.GT.AND P2, PT, R0, RZ, P4 ;  /* 0x000000ff0000720c */ /* 0x000fe20002744270 */
[-C--:B0-----:R-:W-:Y:S01]  /*4ae0*/  FMUL R9, R32, R56.reuse ;  /* 0x0000003820097220 */ /* 0x081fe20000400000 */
[----:B------:R-:W-:Y:S01]  /*4af0*/  ISETP.GT.AND P3, PT, R0, 0x8, P3 ;  /* 0x000000080000780c */ /* 0x000fe20001f64270 */
[----:B------:R-:W-:Y:S01]  /*4b00*/  @P0 STG.E desc[UR36][R6.64+0x24], R31 ;  /* 0x0000241f06000986 */ /* 0x000fe2000c101924 */
[----:B------:R-:W-:Y:S01]  /*4b10*/  F2FP.TF32.F32.PACK_B R33, R33 ;  /* 0x00000021ff21723e */ /* 0x000fe200024050ff */
[-C--:B------:R-:W-:Y:S01]  /*4b20*/  FMUL R53, R53, R56.reuse ;  /* 0x0000003835357220 */ /* 0x080fe20000400000 */
[----:B------:R-:W-:Y:S01]  /*4b30*/  F2FP.TF32.F32.PACK_B R9, R9 ;  /* 0x00000009ff09723e */ /* 0x000fe200024050ff */
[-C--:B------:R-:W-:Y:S01]  /*4b40*/  FMUL R55, R55, R56.reuse ;  /* 0x0000003837377220 */ /* 0x080fe20000400000 */
[----:B------:R-:W-:Y:S01]  /*4b50*/  F2FP.TF32.F32.PACK_B R13, R13 ;  /* 0x0000000dff0d723e */ /* 0x000fe200024050ff */
[----:B-1----:R-:W-:Y:S01]  /*4b60*/  FMUL R11, R38, R56 ;  /* 0x00000038260b7220 */ /* 0x002fe20000400000 */
[C---:B------:R-:W-:Y:S01]  /*4b70*/  ISETP.GT.AND P0, PT, R3.reuse, 0x19, PT ;  /* 0x000000190300780c */ /* 0x040fe20003f04270 */
[----:B------:R0:W-:Y:S01]  /*4b80*/  @P1 STG.E desc[UR36][R4.64+0x40], R9 ;  /* 0x0000400904001986 */ /* 0x0001e2000c101924 */
[----:B------:R-:W-:-:S02]  /*4b90*/  ISETP.GT.AND P1, PT, R3, 0x18, PT ;  /* 0x000000180300780c */ /* 0x000fc40003f24270 */
[C---:B------:R-:W-:Y:S01]  /*4ba0*/  ISETP.GT.AND P4, PT, R0.reuse, 0x8, P4 ;  /* 0x000000080000780c */ /* 0x040fe20002784270 */
[----:B------:R-:W-:Y:S01]  /*4bb0*/  @P2 STG.E desc[UR36][R4.64+0x44], R33 ;  /* 0x0000442104002986 */ /* 0x000fe2000c101924 */
[C---:B------:R-:W-:Y:S02]  /*4bc0*/  ISETP.GT.AND P2, PT, R0.reuse, RZ, P1 ;  /* 0x000000ff0000720c */ /* 0x040fe40000f44270 */
[C---:B------:R-:W-:Y:S01]  /*4bd0*/  ISETP.GT.AND P1, PT, R0.reuse, 0x8, P1 ;  /* 0x000000080000780c */ /* 0x040fe20000f24270 */
[----:B------:R1:W-:Y:S01]  /*4be0*/  @P3 STG.E desc[UR36][R6.64+0x40], R13 ;  /* 0x0000400d06003986 */ /* 0x0003e2000c101924 */
[----:B------:R-:W-:Y:S02]  /*4bf0*/  ISETP.GT.AND P3, PT, R0, RZ, P0 ;  /* 0x000000ff0000720c */ /* 0x000fe40000764270 */
[----:B------:R-:W-:Y:S01]  /*4c00*/  F2FP.TF32.F32.PACK_B R35, R35 ;  /* 0x00000023ff23723e */ /* 0x000fe200024050ff */
[----:B0-----:R-:W-:Y:S01]  /*4c10*/  FMUL R9, R36, R56 ;  /* 0x0000003824097220 */ /* 0x001fe20000400000 */
[----:B------:R-:W-:-:S02]  /*4c20*/  F2FP.TF32.F32.PACK_B R37, R37 ;  /* 0x00000025ff25723e */ /* 0x000fc400024050ff */
[----:B------:R-:W-:Y:S01]  /*4c30*/  F2FP.TF32.F32.PACK_B R11, R11 ;  /* 0x0000000bff0b723e */ /* 0x000fe200024050ff */
[----:B------:R-:W-:Y:S01]  /*4c40*/  @P4 STG.E desc[UR36][R6.64+0x44], R35 ;  /* 0x0000442306004986 */ /* 0x000fe2000c101924 */
[----:B------:R-:W-:Y:S02]  /*4c50*/  F2FP.TF32.F32.PACK_B R9, R9 ;  /* 0x00000009ff09723e */ /* 0x000fe400024050ff */
[----:B------:R-:W-:Y:S01]  /*4c60*/  F2FP.TF32.F32.PACK_B R39, R39 ;  /* 0x00000027ff27723e */ /* 0x000fe200024050ff */
[----:B-1----:R-:W-:Y:S01]  /*4c70*/  FMUL R13, R42, R56 ;  /* 0x000000382a0d7220 */ /* 0x002fe20000400000 */
[----:B------:R-:W-:Y:S01]  /*4c80*/  F2FP.TF32.F32.PACK_B R41, R41 ;  /* 0x00000029ff29723e */ /* 0x000fe200024050ff */
[----:B------:R0:W-:Y:S01]  /*4c90*/  @P2 STG.E desc[UR36][R4.64+0x60], R9 ;  /* 0x0000600904002986 */ /* 0x0001e2000c101924 */
[----:B------:R-:W-:Y:S02]  /*4ca0*/  ISETP.GT.AND P2, PT, R3, 0x20, PT ;  /* 0x000000200300780c */ /* 0x000fe40003f44270 */
[----:B------:R-:W-:Y:S01]  /*4cb0*/  F2FP.TF32.F32.PACK_B R13, R13 ;  /* 0x0000000dff0d723e */ /* 0x000fe200024050ff */
[----:B------:R-:W-:Y:S01]  /*4cc0*/  @P3 STG.E desc[UR36][R4.64+0x64], R37 ;  /* 0x0000642504003986 */ /* 0x000fe2000c101924 */
[----:B------:R-:W-:-:S02]  /*4cd0*/  ISETP.GT.AND P3, PT, R0, 0x8, P0 ;  /* 0x000000080000780c */ /* 0x000fc40000764270 */
[C---:B------:R-:W-:Y:S01]  /*4ce0*/  ISETP.GT.AND P0, PT, R3.reuse, 0x21, PT ;  /* 0x000000210300780c */ /* 0x040fe20003f04270 */
[----:B------:R1:W-:Y:S01]  /*4cf0*/  @P1 STG.E desc[UR36][R6.64+0x60], R11 ;  /* 0x0000600b06001986 */ /* 0x0003e2000c101924 */
[C---:B------:R-:W-:Y:S02]  /*4d00*/  ISETP.GT.AND P4, PT, R0.reuse, RZ, P2 ;  /* 0x000000ff0000720c */ /* 0x040fe40001784270 */
[----:B------:R-:W-:Y:S01]  /*4d10*/  ISETP.GT.AND P1, PT, R0, RZ, P0 ;  /* 0x000000ff0000720c */ /* 0x000fe20000724270 */
[-C--:B0-----:R-:W-:Y:S01]  /*4d20*/  FMUL R9, R40, R56.reuse ;  /* 0x0000003828097220 */ /* 0x081fe20000400000 */
[C---:B------:R-:W-:Y:S02]  /*4d30*/  ISETP.GT.AND P2, PT, R0.reuse, 0x8, P2 ;  /* 0x000000080000780c */ /* 0x040fe40001744270 */
[----:B------:R-:W-:Y:S02]  /*4d40*/  F2FP.TF32.F32.PACK_B R43, R43 ;  /* 0x0000002bff2b723e */ /* 0x000fe400024050ff */
[----:B------:R-:W-:Y:S01]  /*4d50*/  F2FP.TF32.F32.PACK_B R9, R9 ;  /* 0x00000009ff09723e */ /* 0x000fe200024050ff */
[----:B------:R-:W-:Y:S01]  /*4d60*/  @P3 STG.E desc[UR36][R6.64+0x64], R39 ;  /* 0x0000642706003986 */ /* 0x000fe2000c101924 */
[----:B------:R-:W-:Y:S01]  /*4d70*/  ISETP.GT.AND P3, PT, R0, 0x8, P0 ;  /* 0x000000080000780c */ /* 0x000fe20000764270 */
[----:B-1----:R-:W-:Y:S01]  /*4d80*/  FMUL R11, R46, R56 ;  /* 0x000000382e0b7220 */ /* 0x002fe20000400000 */
[----:B------:R-:W-:Y:S01]  /*4d90*/  ISETP.GT.AND P0, PT, R3, 0x29, PT ;  /* 0x000000290300780c */ /* 0x000fe20003f04270 */
[----:B------:R0:W-:Y:S01]  /*4da0*/  @P4 STG.E desc[UR36][R4.64+0x80], R9 ;  /* 0x0000800904004986 */ /* 0x0001e2000c101924 */
[----:B------:R-:W-:-:S02]  /*4db0*/  F2FP.TF32.F32.PACK_B R45, R45 ;  /* 0x0000002dff2d723e */ /* 0x000fc400024050ff */
[----:B------:R-:W-:Y:S01]  /*4dc0*/  F2FP.TF32.F32.PACK_B R11, R11 ;  /* 0x0000000bff0b723e */ /* 0x000fe200024050ff */
[----:B------:R-:W-:Y:S01]  /*4dd0*/  @P1 STG.E desc[UR36][R4.64+0x84], R41 ;  /* 0x0000842904001986 */ /* 0x000fe2000c101924 */
[----:B------:R-:W-:Y:S02]  /*4de0*/  ISETP.GT.AND P1, PT, R3, 0x28, PT ;  /* 0x000000280300780c */ /* 0x000fe40003f24270 */
[----:B------:R-:W-:Y:S01]  /*4df0*/  F2FP.TF32.F32.PACK_B R47, R47 ;  /* 0x0000002fff2f723e */ /* 0x000fe200024050ff */
[----:B------:R1:W-:Y:S01]  /*4e00*/  @P2 STG.E desc[UR36][R6.64+0x80], R13 ;  /* 0x0000800d06002986 */ /* 0x0003e2000c101924 */
[C---:B------:R-:W-:Y:S02]  /*4e10*/  ISETP.GT.AND P4, PT, R0.reuse, RZ, P1 ;  /* 0x000000ff0000720c */ /* 0x040fe40000f84270 */
[----:B------:R-:W-:Y:S01]  /*4e20*/  ISETP.GT.AND P2, PT, R0, RZ, P0 ;  /* 0x000000ff0000720c */ /* 0x000fe20000744270 */
[----:B0-----:R-:W-:Y:S01]  /*4e30*/  FMUL R9, R44, R56 ;  /* 0x000000382c097220 */ /* 0x001fe20000400000 */
[C---:B------:R-:W-:Y:S01]  /*4e40*/  ISETP.GT.AND P1, PT, R0.reuse, 0x8, P1 ;  /* 0x000000080000780c */ /* 0x040fe20000f24270 */
[----:B------:R-:W-:Y:S01]  /*4e50*/  @P3 STG.E desc[UR36][R6.64+0x84], R43 ;  /* 0x0000842b06003986 */ /* 0x000fe2000c101924 */
[----:B------:R-:W-:-:S02]  /*4e60*/  ISETP.GT.AND P0, PT, R0, 0x8, P0 ;  /* 0x000000080000780c */ /* 0x000fc40000704270 */
[----:B------:R-:W-:Y:S02]  /*4e70*/  F2FP.TF32.F32.PACK_B R9, R9 ;  /* 0x00000009ff09723e */ /* 0x000fe400024050ff */
[C---:B------:R-:W-:Y:S01]  /*4e80*/  ISETP.GT.AND P3, PT, R3.reuse, 0x31, PT ;  /* 0x000000310300780c */ /* 0x040fe20003f64270 */
[----:B-1----:R-:W-:Y:S01]  /*4e90*/  FMUL R13, R48, R56 ;  /* 0x00000038300d7220 */ /* 0x002fe20000400000 */
[----:B------:R-:W-:Y:S01]  /*4ea0*/  F2FP.TF32.F32.PACK_B R49, R49 ;  /* 0x00000031ff31723e */ /* 0x000fe200024050ff */
[----:B------:R0:W-:Y:S01]  /*4eb0*/  @P4 STG.E desc[UR36][R4.64+0xa0], R9 ;  /* 0x0000a00904004986 */ /* 0x0001e2000c101924 */
[----:B------:R-:W-:Y:S02]  /*4ec0*/  F2FP.TF32.F32.PACK_B R51, R51 ;  /* 0x00000033ff33723e */ /* 0x000fe400024050ff */
[----:B------:R-:W-:Y:S01]  /*4ed0*/  F2FP.TF32.F32.PACK_B R13, R13 ;  /* 0x0000000dff0d723e */ /* 0x000fe200024050ff */
[----:B------:R-:W-:Y:S01]  /*4ee0*/  @P2 STG.E desc[UR36][R4.64+0xa4], R45 ;  /* 0x0000a42d04002986 */ /* 0x000fe2000c101924 */
[----:B------:R-:W-:-:S02]  /*4ef0*/  ISETP.GT.AND P2, PT, R3, 0x30, PT ;  /* 0x000000300300780c */ /* 0x000fc40003f44270 */
[----:B------:R-:W-:Y:S01]  /*4f00*/  F2FP.TF32.F32.PACK_B R53, R53 ;  /* 0x00000035ff35723e */ /* 0x000fe200024050ff */
[----:B------:R1:W-:Y:S01]  /*4f10*/  @P1 STG.E desc[UR36][R6.64+0xa0], R11 ;  /* 0x0000a00b06001986 */ /* 0x0003e2000c101924 */
[C---:B------:R-:W-:Y:S02]  /*4f20*/  ISETP.GT.AND P4, PT, R0.reuse, RZ, P2 ;  /* 0x000000ff0000720c */ /* 0x040fe40001784270 */
[----:B------:R-:W-:Y:S01]  /*4f30*/  ISETP.GT.AND P1, PT, R0, RZ, P3 ;  /* 0x000000ff0000720c */ /* 0x000fe20001f24270 */
[----:B0-----:R-:W-:Y:S01]  /*4f40*/  FMUL R9, R50, R56 ;  /* 0x0000003832097220 */ /* 0x001fe20000400000 */
[----:B------:R-:W-:Y:S01]  /*4f50*/  ISETP.GT.AND P2, PT, R0, 0x8, P2 ;  /* 0x000000080000780c */ /* 0x000fe20001744270 */
[----:B------:R-:W-:Y:S01]  /*4f60*/  @P0 STG.E desc[UR36][R6.64+0xa4], R47 ;  /* 0x0000a42f06000986 */ /* 0x000fe2000c101924 */
[----:B------:R-:W-:Y:S02]  /*4f70*/  ISETP.GT.AND P0, PT, R3, 0x38, PT ;  /* 0x000000380300780c */ /* 0x000fe40003f04270 */
[----:B------:R-:W-:-:S02]  /*4f80*/  F2FP.TF32.F32.PACK_B R9, R9 ;  /* 0x00000009ff09723e */ /* 0x000fc400024050ff */
[----:B------:R-:W-:Y:S01]  /*4f90*/  ISETP.GT.AND P3, PT, R0, 0x8, P3 ;  /* 0x000000080000780c */ /* 0x000fe20001f64270 */
[-C--:B-1----:R-:W-:Y:S01]  /*4fa0*/  FMUL R11, R54, R56.reuse ;  /* 0x00000038360b7220 */ /* 0x082fe20000400000 */
[----:B------:R-:W-:Y:S01]  /*4fb0*/  F2FP.TF32.F32.PACK_B R55, R55 ;  /* 0x00000037ff37723e */ /* 0x000fe200024050ff */
[----:B------:R-:W-:Y:S01]  /*4fc0*/  @P4 STG.E desc[UR36][R4.64+0xc0], R13 ;  /* 0x0000c00d04004986 */ /* 0x000fe2000c101924 */
[----:B------:R-:W-:Y:S01]  /*4fd0*/  ISETP.GT.AND P4, PT, R3, 0x39, PT ;  /* 0x000000390300780c */ /* 0x000fe20003f84270 */
[----:B------:R-:W-:Y:S01]  /*4fe0*/  FMUL R3, R52, R56 ;  /* 0x0000003834037220 */ /* 0x000fe20000400000 */
[----:B------:R-:W-:Y:S01]  /*4ff0*/  F2FP.TF32.F32.PACK_B R11, R11 ;  /* 0x0000000bff0b723e */ /* 0x000fe200024050ff */
[----:B------:R-:W-:Y:S01]  /*5000*/  @P1 STG.E desc[UR36][R4.64+0xc4], R49 ;  /* 0x0000c43104001986 */ /* 0x000fe2000c101924 */
[C---:B------:R-:W-:Y:S02]  /*5010*/  ISETP.GT.AND P1, PT, R0.reuse, RZ, P0 ;  /* 0x000000ff0000720c */ /* 0x040fe40000724270 */
[C---:B------:R-:W-:Y:S01]  /*5020*/  ISETP.GT.AND P0, PT, R0.reuse, 0x8, P0 ;  /* 0x000000080000780c */ /* 0x040fe20000704270 */
[----:B------:R-:W-:Y:S01]  /*5030*/  @P2 STG.E desc[UR36][R6.64+0xc0], R9 ;  /* 0x0000c00906002986 */ /* 0x000fe2000c101924 */
[----:B------:R-:W-:-:S02]  /*5040*/  ISETP.GT.AND P2, PT, R0, RZ, P4 ;  /* 0x000000ff0000720c */ /* 0x000fc40002744270 */
[----:B------:R-:W-:Y:S01]  /*5050*/  ISETP.GT.AND P4, PT, R0, 0x8, P4 ;  /* 0x000000080000780c */ /* 0x000fe20002784270 */
[----:B------:R-:W-:Y:S01]  /*5060*/  @P3 STG.E desc[UR36][R6.64+0xc4], R51 ;  /* 0x0000c43306003986 */ /* 0x000fe2000c101924 */
[----:B------:R-:W-:-:S05]  /*5070*/  F2FP.TF32.F32.PACK_B R3, R3 ;  /* 0x00000003ff03723e */ /* 0x000fca00024050ff */
[----:B------:R-:W-:Y:S04]  /*5080*/  @P1 STG.E desc[UR36][R4.64+0xe0], R3 ;  /* 0x0000e00304001986 */ /* 0x000fe8000c101924 */
[----:B------:R0:W-:Y:S02]  /*5090*/  @P2 STG.E desc[UR36][R4.64+0xe4], R53 ;  /* 0x0000e43504002986 */ /* 0x0001e4000c101924 */
[----:B0-----:R-:W-:Y:S02]  /*50a0*/  @P0 IMAD.MOV.U32 R4, RZ, RZ, R6 ;  /* 0x000000ffff040224 */ /* 0x001fe400078e0006 */
[----:B------:R-:W-:-:S05]  /*50b0*/  @P0 IMAD.MOV.U32 R5, RZ, RZ, R7 ;  /* 0x000000ffff050224 */ /* 0x000fca00078e0007 */
[----:B------:R0:W-:Y:S04]  /*50c0*/  @P0 STG.E desc[UR36][R4.64+0xe0], R11 ;  /* 0x0000e00b04000986 */ /* 0x0001e8000c101924 */
[----:B------:R0:W-:Y:S02]  /*50d0*/  @P4 STG.E desc[UR36][R6.64+0xe4], R55 ;  /* 0x0000e43706004986 */ /* 0x0001e4000c101924 */
.L_x_101:
[----:B------:R-:W-:Y:S05]  /*50e0*/  BSYNC B0 ;  /* 0x0000000000007941 */ /* 0x000fea0003800000 */
.L_x_39:
[----:B------:R-:W-:Y:S01]  /*50f0*/  IADD3 R18, P0, R18, UR54, RZ ;  /* 0x0000003612127c10 */ /* 0x000fe2000ff1e0ff */
[----:B------:R-:W-:Y:S01]  /*5100*/  ULDC.64 UR4, c[0x0][0x650] ;  /* 0x0001940000047ab9 */ /* 0x000fe20000000a00 */
[----:B------:R-:W-:Y:S01]  /*5110*/  PRMT R0, RZ, 0x7610, R0 ;  /* 0x00007610ff007816 */ /* 0x000fe20000000000 */
[----:B------:R-:W-:Y:S01]  /*5120*/  IMAD.MOV.U32 R68, RZ, RZ, -0x1 ;  /* 0xffffffffff447424 */ /* 0x000fe200078e00ff */
[----:B------:R-:W-:Y:S01]  /*5130*/  IADD3.X R17, R17, UR45, RZ, P0, !PT ;  /* 0x0000002d11117c10 */ /* 0x000fe200087fe4ff */
[----:B------:R-:W-:Y:S01]  /*5140*/  IMAD.MOV.U32 R69, RZ, RZ, -0x1 ;  /* 0xffffffffff457424 */ /* 0x000fe200078e00ff */
[----:B------:R-:W-:-:S04]  /*5150*/  ISETP.GE.U32.AND P0, PT, R18, UR4, PT ;  /* 0x0000000412007c0c */ /* 0x000fc8000bf06070 */
[----:B------:R-:W-:-:S13]  /*5160*/  ISETP.GE.U32.AND.EX P0, PT, R17, UR5, PT, P0 ;  /* 0x0000000511007c0c */ /* 0x000fda000bf06100 */
[----:B------:R-:W-:Y:S05]  /*5170*/  @P0 BRA `(.L_x_102) ;  /* 0x0000000400540947 */ /* 0x000fea0003800000 */
[----:B0-2-4-:R-:W0:Y:S01]  /*5180*/  LDC.64 R10, c[0x0][0x628] ;  /* 0x00018a00ff0a7b82 */ /* 0x015e220000000a00 */
[----:B------:R-:W2:Y:S01]  /*5190*/  S2R R12, SR_CTAID.X ;  /* 0x00000000000c7919 */ /* 0x000ea20000002500 */
[----:B-1-3--:R-:W-:Y:S02]  /*51a0*/  IMAD.MOV.U32 R8, RZ, RZ, R18 ;  /* 0x000000ffff087224 */ /* 0x00afe400078e0012 */
[----:B------:R-:W-:Y:S01]  /*51b0*/  IMAD.MOV.U32 R9, RZ, RZ, R17 ;  /* 0x000000ffff097224 */ /* 0x000fe200078e0011 */
[----:B------:R-:W1:Y:S03]  /*51c0*/  S2R R20, SR_CTAID.Y ;  /* 0x0000000000147919 */ /* 0x000e660000002600 */
[----:B------:R-:W3:Y:S08]  /*51d0*/  LDC R0, c[0x0][0x630] ;  /* 0x00018c00ff007b82 */ /* 0x000ef00000000800 */
[----:B------:R-:W4:Y:S01]  /*51e0*/  LDC.64 R14, c[0x0][0x620] ;  /* 0x00018800ff0e7b82 */ /* 0x000f220000000a00 */
[----:B0-----:R-:W-:-:S04]  /*51f0*/  ISETP.NE.U32.AND P0, PT, R10, RZ, PT ;  /* 0x000000ff0a00720c */ /* 0x001fc80003f05070 */
[----:B------:R-:W-:-:S13]  /*5200*/  ISETP.NE.AND.EX P0, PT, R11, RZ, PT, P0 ;  /* 0x000000ff0b00720c */ /* 0x000fda0003f05300 */
[----:B-1234-:R-:W-:Y:S05]  /*5210*/  @!P0 BRA `(.L_x_103) ;  /* 0x0000000000288947 */ /* 0x01efea0003800000 */
        /* <DEDUP_REMOVED lines=10> */
.L_x_103:
[-CC-:B------:R-:W-:Y:S01]  /*52c0*/  SHF.R.U64 R69, R8, R0.reuse, R9.reuse ;  /* 0x0000000008457219 */ /* 0x180fe20000001209 */
[----:B------:R-:W0:Y:S01]  /*52d0*/  LDC.64 R24, c[0x0][0x640] ;  /* 0x00019000ff187b82 */ /* 0x000e220000000a00 */
[----:B------:R-:W-:Y:S01]  /*52e0*/  SHF.R.U32.HI R0, RZ, R0, R9 ;  /* 0x00000000ff007219 */ /* 0x000fe20000011609 */
[----:B-----5:R-:W-:Y:S01]  /*52f0*/  IMAD.MOV.U32 R19, RZ, RZ, R17 ;  /* 0x000000ffff137224 */ /* 0x020fe200078e0011 */
[----:B------:R-:W-:Y:S01]  /*5300*/  IADD3 R3, P0, RZ, -R69, RZ ;  /* 0x80000045ff037210 */ /* 0x000fe20007f1e0ff */
[----:B------:R-:W-:Y:S01]  /*5310*/  ULDC UR4, c[0x0][0x150] ;  /* 0x0000540000047ab9 */ /* 0x000fe20000000800 */
[----:B------:R-:W-:-:S03]  /*5320*/  I2FP.F32.U32 R7, R12 ;  /* 0x0000000c00077245 */ /* 0x000fc60000201000 */
[----:B------:R-:W1:Y:S01]  /*5330*/  LDC R6, c[0x0][0x618] ;  /* 0x00018600ff067b82 */ /* 0x000e620000000800 */
[----:B------:R-:W-:Y:S02]  /*5340*/  IMAD.X R5, RZ, RZ, ~R0, P0 ;  /* 0x000000ffff057224 */ /* 0x000fe400000e0e00 */
[----:B------:R-:W-:Y:S01]  /*5350*/  FMUL R7, R7, UR4 ;  /* 0x0000000407077c20 */ /* 0x000fe20008400000 */
[----:B------:R-:W-:Y:S01]  /*5360*/  ULDC UR4, c[0x0][0x154] ;  /* 0x0000550000047ab9 */ /* 0x000fe20000000800 */
[-C--:B------:R-:W-:Y:S02]  /*5370*/  IMAD R0, R5, R14.reuse, RZ ;  /* 0x0000000e05007224 */ /* 0x080fe400078e02ff */
[C---:B------:R-:W-:Y:S01]  /*5380*/  IMAD.WIDE.U32 R4, R3.reuse, R14, R18 ;  /* 0x0000000e03047225 */ /* 0x040fe200078e0012 */
[----:B------:R-:W2:Y:S01]  /*5390*/  LDC R8, c[0x0][0x608] ;  /* 0x00018200ff087b82 */ /* 0x000ea20000000800 */
[----:B------:R-:W3:Y:S02]  /*53a0*/  F2I.U32.TRUNC.NTZ R7, R7 ;  /* 0x0000000700077305 */ /* 0x000ee4000020f000 */
[----:B------:R-:W-:Y:S01]  /*53b0*/  IMAD R3, R3, R15, R0 ;  /* 0x0000000f03037224 */ /* 0x000fe200078e0200 */
[----:B------:R-:W-:-:S03]  /*53c0*/  I2FP.F32.U32 R0, R20 ;  /* 0x0000001400007245 */ /* 0x000fc60000201000 */
[----:B------:R-:W-:Y:S01]  /*53d0*/  IMAD.IADD R3, R5, 0x1, R3 ;  /* 0x0000000105037824 */ /* 0x000fe200078e0203 */
[----:B------:R-:W4:Y:S01]  /*53e0*/  LDC R11, c[0x0][0x658] ;  /* 0x00019600ff0b7b82 */ /* 0x000f220000000800 */
[----:B0-----:R-:W-:-:S04]  /*53f0*/  ISETP.NE.U32.AND P0, PT, R24, RZ, PT ;  /* 0x000000ff1800720c */ /* 0x001fc80003f05070 */
[----:B------:R-:W-:-:S03]  /*5400*/  ISETP.NE.AND.EX P0, PT, R25, RZ, PT, P0 ;  /* 0x000000ff1900720c */ /* 0x000fc60003f05300 */
[----:B------:R-:W0:Y:S01]  /*5410*/  LDC R9, c[0x0][0x144] ;  /* 0x00005100ff097b82 */ /* 0x000e220000000800 */
[-C--:B-1----:R-:W-:Y:S01]  /*5420*/  SHF.R.U64 R10, R4, R6.reuse, R3 ;  /* 0x00000006040a7219 */ /* 0x082fe20000001203 */
[----:B---3--:R-:W-:Y:S01]  /*5430*/  IMAD.MOV R7, RZ, RZ, -R7 ;  /* 0x000000ffff077224 */ /* 0x008fe200078e0a07 */
[----:B------:R-:W-:Y:S01]  /*5440*/  SHF.R.U32.HI R3, RZ, R6, R3 ;  /* 0x00000006ff037219 */ /* 0x000fe20000011603 */
[----:B------:R-:W-:-:S04]  /*5450*/  FMUL R6, R0, UR4 ;  /* 0x0000000400067c20 */ /* 0x000fc80008400000 */
[----:B------:R-:W1:Y:S01]  /*5460*/  LDC R19, c[0x0][0x148] ;  /* 0x00005200ff137b82 */ /* 0x000e620000000800 */
[----:B------:R3:W0:Y:S01]  /*5470*/  F2I.U32.TRUNC.NTZ R14, R6 ;  /* 0x00000006000e7305 */ /* 0x000622000020f000 */
[-CC-:B--2---:R-:W-:Y:S02]  /*5480*/  SHF.R.U64 R13, R10, R8.reuse, R3.reuse ;  /* 0x000000080a0d7219 */ /* 0x184fe40000001203 */
[----:B------:R-:W-:-:S04]  /*5490*/  SHF.R.U32.HI R0, RZ, R8, R3 ;  /* 0x00000008ff007219 */ /* 0x000fc80000011603 */
[----:B------:R-:W2:Y:S01]  /*54a0*/  LDC R21, c[0x0][0x648] ;  /* 0x00019200ff157b82 */ /* 0x000ea20000000800 */
[-CC-:B----4-:R-:W-:Y:S02]  /*54b0*/  SHF.R.U64 R15, R13, R11.reuse, R0.reuse ;  /* 0x0000000b0d0f7219 */ /* 0x190fe40000001200 */
[----:B------:R-:W-:-:S03]  /*54c0*/  SHF.R.U32.HI R5, RZ, R11, R0 ;  /* 0x0000000bff057219 */ /* 0x000fc60000011600 */
[----:B------:R-:W-:Y:S02]  /*54d0*/  IMAD.MOV.U32 R4, RZ, RZ, R15 ;  /* 0x000000ffff047224 */ /* 0x000fe400078e000f */
[----:B------:R-:W4:Y:S01]  /*54e0*/  LDC R26, c[0x0][0x638] ;  /* 0x00018e00ff1a7b82 */ /* 0x000f220000000800 */
[----:B0-----:R-:W-:-:S07]  /*54f0*/  IMAD R12, R9, R7, R12 ;  /* 0x00000007090c7224 */ /* 0x001fce00078e020c */
[----:B------:R-:W0:Y:S08]  /*5500*/  LDC R27, c[0x0][0x610] ;  /* 0x00018400ff1b7b82 */ /* 0x000e300000000800 */
[----:B------:R-:W0:Y:S01]  /*5510*/  LDC R28, c[0x0][0x600] ;  /* 0x00018000ff1c7b82 */ /* 0x000e220000000800 */
[----:B-123--:R-:W-:Y:S05]  /*5520*/  @!P0 BRA `(.L_x_104) ;  /* 0x0000000000288947 */ /* 0x00efea0003800000 */
        /* <DEDUP_REMOVED lines=10> */
.L_x_104:
[----:B------:R-:W1:Y:S01]  /*55d0*/  LDC R0, c[0x0][0x65c] ;  /* 0x00019700ff007b82 */ /* 0x000e620000000800 */
[----:B------:R-:W-:Y:S01]  /*55e0*/  SHF.R.U64 R3, R4, R21, R5 ;  /* 0x0000001504037219 */ /* 0x000fe20000001205 */
[----:B------:R-:W-:Y:S02]  /*55f0*/  IMAD.MOV R14, RZ, RZ, -R14 ;  /* 0x000000ffff0e7224 */ /* 0x000fe400078e0a0e */
[----:B------:R-:W-:Y:S02]  /*5600*/  IMAD.MOV.U32 R5, RZ, RZ, 0x1 ;  /* 0x00000001ff057424 */ /* 0x000fe400078e00ff */
[----:B------:R-:W-:Y:S01]  /*5610*/  IMAD.MOV R4, RZ, RZ, -R3 ;  /* 0x000000ffff047224 */ /* 0x000fe200078e0a03 */
[----:B-1----:R-:W-:Y:S02]  /*5620*/  ISETP.NE.AND P0, PT, R0, 0x1, PT ;  /* 0x000000010000780c */ /* 0x002fe40003f05270 */
[----:B------:R-:W-:-:S05]  /*5630*/  LOP3.LUT R0, R13, R66, RZ, 0xc0, !PT ;  /* 0x000000420d007212 */ /* 0x000fca00078ec0ff */
[----:B------:R-:W-:Y:S01]  /*5640*/  IMAD R71, R61, R3, R0 ;  /* 0x000000033d477224 */ /* 0x000fe200078e0200 */
[----:B------:R-:W-:Y:S01]  /*5650*/  LOP3.LUT R3, R10, R65, RZ, 0xc0, !PT ;  /* 0x000000410a037212 */ /* 0x000fe200078ec0ff */
[----:B----4-:R-:W-:-:S04]  /*5660*/  IMAD R0, R4, R26, R15 ;  /* 0x0000001a04007224 */ /* 0x010fc800078e020f */
[----:B------:R-:W-:Y:S02]  /*5670*/  @P0 IMAD R12, R19, R14, R20 ;  /* 0x0000000e130c0224 */ /* 0x000fe400078e0214 */
[----:B0-----:R-:W-:Y:S01]  /*5680*/  IMAD R4, R0, R28, R3 ;  /* 0x0000001c00047224 */ /* 0x001fe200078e0203 */
[----:B------:R-:W-:Y:S01]  /*5690*/  PRMT R0, R5, 0x7610, R0 ;  /* 0x0000761005007816 */ /* 0x000fe20000000000 */
[----:B------:R-:W-:-:S05]  /*56a0*/  IMAD R71, R71, R27, R12 ;  /* 0x0000001b47477224 */ /* 0x000fca00078e020c */
[----:B------:R-:W-:Y:S02]  /*56b0*/  SEL R68, R4, R71, !P0 ;  /* 0x0000004704447207 */ /* 0x000fe40004000000 */
[----:B------:R-:W-:-:S07]  /*56c0*/  SEL R71, R71, R4, !P0 ;  /* 0x0000000447477207 */ /* 0x000fce0004000000 */
.L_x_102:
[----:B------:R-:W-:Y:S01]  /*56d0*/  UIADD3 UR39, UR40, UR39, URZ ;  /* 0x0000002728277290 */ /* 0x000fe2000fffe03f */
[----:B------:R-:W-:-:S03]  /*56e0*/  LOP3.LUT P0, RZ, R0, 0xff, RZ, 0xc0, !PT ;  /* 0x000000ff00ff7812 */ /* 0x000fc6000780c0ff */
[----:B------:R-:W-:Y:S02]  /*56f0*/  USHF.R.U32.HI UR4, URZ, 0x2, UR39 ;  /* 0x000000023f047899 */ /* 0x000fe40008011627 */
[----:B------:R-:W-:Y:S02]  /*5700*/  UISETP.GT.U32.AND UP1, UPT, UR39, 0x3, UPT ;  /* 0x000000032700788c */ /* 0x000fe4000bf24070 */
[----:B------:R-:W-:Y:S02]  /*5710*/  ULOP3.LUT UR4, UR4, 0x1, URZ, 0xc0, !UPT ;  /* 0x0000000104047892 */ /* 0x000fe4000f8ec03f */
[----:B------:R-:W-:Y:S02]  /*5720*/  UISETP.LT.U32.AND UP1, UPT, UR40, 0x4, UP1 ;  /* 0x000000042800788c */ /* 0x000fe40008f21070 */
[----:B------:R-:W-:Y:S02]  /*5730*/  UISETP.NE.U32.AND UP0, UPT, UR4, 0x1, UPT ;  /* 0x000000010400788c */ /* 0x000fe4000bf05070 */
[----:B------:R-:W-:-:S02]  /*5740*/  USEL UR5, URZ, 0x1, !UP1 ;  /* 0x000000013f057887 */ /* 0x000fc4000c800000 */
[----:B------:R-:W-:Y:S02]  /*5750*/  UISETP.GT.U32.AND UP0, UPT, UR40, 0x3, !UP0 ;  /* 0x000000032800788c */ /* 0x000fe4000c704070 */
[----:B------:R-:W-:Y:S02]  /*5760*/  ULOP3.LUT UR39, UR39, 0x3, URZ, 0xc0, !UPT ;  /* 0x0000000327277892 */ /* 0x000fe4000f8ec03f */
[----:B------:R-:W-:-:S04]  /*5770*/  USEL UR4, URZ, 0x1, !UP0 ;  /* 0x000000013f047887 */ /* 0x000fc8000c000000 */
[----:B------:R-:W-:Y:S01]  /*5780*/  ULOP3.LUT UR38, UR4, UR38, UR5, 0x96, !UPT ;  /* 0x0000002604267292 */ /* 0x000fe2000f8e9605 */
[----:B------:R-:W-:Y:S11]  /*5790*/  @P0 BRA `(.L_x_105) ;  /* 0xffffffb800ac0947 */ /* 0x000ff6000383ffff */
[----:B------:R-:W-:Y:S05]  /*57a0*/  EXIT ;  /* 0x000000000000794d */ /* 0x000fea0003800000 */
.L_x_3:
        /* <DEDUP_REMOVED lines=26> */
.L_x_107:
[-CC-:B------:R-:W-:Y:S01]  /*5950*/  SHF.R.U64 R30, R10, R14.reuse, R11.reuse ;  /* 0x0000000e0a1e7219 */ /* 0x180fe2000000120b */
[----:B------:R-:W0:Y:S01]  /*5960*/  LDC.64 R24, c[0x0][0x640] ;  /* 0x00019000ff187b82 */ /* 0x000e220000000a00 */
[----:B------:R-:W-:Y:S01]  /*5970*/  SHF.R.U32.HI R5, RZ, R14, R11 ;  /* 0x0000000eff057219 */ /* 0x000fe2000001160b */
[----:B------:R-:W-:Y:S01]  /*5980*/  IMAD.MOV.U32 R6, RZ, RZ, R18 ;  /* 0x000000ffff067224 */ /* 0x000fe200078e0012 */
[----:B------:R-:W-:Y:S01]  /*5990*/  IADD3 R9, P0, RZ, -R30, RZ ;  /* 0x8000001eff097210 */ /* 0x000fe20007f1e0ff */
[----:B------:R-:W-:Y:S01]  /*59a0*/  IMAD.MOV.U32 R7, RZ, RZ, R17 ;  /* 0x000000ffff077224 */ /* 0x000fe200078e0011 */
[----:B------:R-:W-:Y:S01]  /*59b0*/  I2FP.F32.U32 R8, R4 ;  /* 0x0000000400087245 */ /* 0x000fe20000201000 */
[----:B------:R-:W-:Y:S02]  /*59c0*/  ULDC UR4, c[0x0][0x150] ;  /* 0x0000540000047ab9 */ /* 0x000fe40000000800 */
[----:B------:R-:W1:Y:S01]  /*59d0*/  LDC R12, c[0x0][0x618] ;  /* 0x00018600ff0c7b82 */ /* 0x000e620000000800 */
[----:B------:R-:W-:-:S02]  /*59e0*/  IMAD.X R5, RZ, RZ, ~R5, P0 ;  /* 0x000000ffff057224 */ /* 0x000fc400000e0e05 */
[----:B------:R-:W-:Y:S01]  /*59f0*/  FMUL R11, R8, UR4 ;  /* 0x00000004080b7c20 */ /* 0x000fe20008400000 */
[----:B------:R-:W-:Y:S01]  /*5a00*/  IMAD.WIDE.U32 R6, R9, R20, R6 ;  /* 0x0000001409067225 */ /* 0x000fe200078e0006 */
[----:B------:R-:W-:-:S03]  /*5a10*/  ULDC UR4, c[0x0][0x154] ;  /* 0x0000550000047ab9 */ /* 0x000fc60000000800 */
[----:B------:R-:W-:Y:S01]  /*5a20*/  IMAD R8, R5, R20, RZ ;  /* 0x0000001405087224 */ /* 0x000fe200078e02ff */
[----:B------:R-:W2:Y:S01]  /*5a30*/  LDC R13, c[0x0][0x144] ;  /* 0x00005100ff0d7b82 */ /* 0x000ea20000000800 */
[----:B------:R-:W3:Y:S02]  /*5a40*/  F2I.U32.TRUNC.NTZ R11, R11 ;  /* 0x0000000b000b7305 */ /* 0x000ee4000020f000 */
[----:B------:R-:W-:Y:S02]  /*5a50*/  IMAD R5, R9, R21, R8 ;  /* 0x0000001509057224 */ /* 0x000fe400078e0208 */
[----:B------:R-:W-:Y:S02]  /*5a60*/  IMAD.MOV.U32 R8, RZ, RZ, -0x1 ;  /* 0xffffffffff087424 */ /* 0x000fe400078e00ff */
[----:B------:R-:W-:Y:S01]  /*5a70*/  IMAD.IADD R5, R7, 0x1, R5 ;  /* 0x0000000107057824 */ /* 0x000fe200078e0205 */
[----:B------:R-:W4:Y:S01]  /*5a80*/  LDC R20, c[0x0][0x608] ;  /* 0x00018200ff147b82 */ /* 0x000f220000000800 */
[----:B------:R-:W-:-:S02]  /*5a90*/  I2FP.F32.U32 R7, R3 ;  /* 0x0000000300077245 */ /* 0x000fc40000201000 */
[----:B0-----:R-:W-:-:S03]  /*5aa0*/  ISETP.NE.U32.AND P0, PT, R24, RZ, PT ;  /* 0x000000ff1800720c */ /* 0x001fc60003f05070 */
[----:B------:R-:W-:Y:S01]  /*5ab0*/  FMUL R7, R7, UR4 ;  /* 0x0000000407077c20 */ /* 0x000fe20008400000 */
[----:B------:R-:W-:Y:S01]  /*5ac0*/  ISETP.NE.AND.EX P0, PT, R25, RZ, PT, P0 ;  /* 0x000000ff1900720c */ /* 0x000fe20003f05300 */
[----:B------:R-:W0:Y:S01]  /*5ad0*/  LDC R9, c[0x0][0x658] ;  /* 0x00019600ff097b82 */ /* 0x000e220000000800 */
[-C--:B-1----:R-:W-:Y:S01]  /*5ae0*/  SHF.R.U64 R10, R6, R12.reuse, R5 ;  /* 0x0000000c060a7219 */ /* 0x082fe20000001205 */
[----:B---3--:R-:W-:Y:S01]  /*5af0*/  IMAD.MOV R6, RZ, RZ, -R11 ;  /* 0x000000ffff067224 */ /* 0x008fe200078e0a0b */
[----:B------:R-:W-:Y:S02]  /*5b00*/  SHF.R.U32.HI R5, RZ, R12, R5 ;  /* 0x0000000cff057219 */ /* 0x000fe40000011605 */
[----:B------:R1:W3:Y:S03]  /*5b10*/  F2I.U32.TRUNC.NTZ R12, R7 ;  /* 0x00000007000c7305 */ /* 0x0002e6000020f000 */
[----:B------:R-:W1:Y:S01]  /*5b20*/  LDC R14, c[0x0][0x148] ;  /* 0x00005200ff0e7b82 */ /* 0x000e620000000800 */
[----:B--2---:R-:W-:-:S02]  /*5b30*/  IMAD R23, R13, R6, R4 ;  /* 0x000000060d177224 */ /* 0x004fc400078e0204 */
[----:B------:R-:W-:-:S05]  /*5b40*/  IMAD.MOV.U32 R6, RZ, RZ, 0x1 ;  /* 0x00000001ff067424 */ /* 0x000fca00078e00ff */
[----:B------:R-:W2:Y:S01]  /*5b50*/  LDC R21, c[0x0][0x600] ;  /* 0x00018000ff157b82 */ /* 0x000ea20000000800 */
[-CC-:B----4-:R-:W-:Y:S02]  /*5b60*/  SHF.R.U64 R13, R10, R20.reuse, R5.reuse ;  /* 0x000000140a0d7219 */ /* 0x190fe40000001205 */
[----:B------:R-:W-:-:S05]  /*5b70*/  SHF.R.U32.HI R4, RZ, R20, R5 ;  /* 0x00000014ff047219 */ /* 0x000fca0000011605 */
[----:B------:R-:W4:Y:S01]  /*5b80*/  LDC R22, c[0x0][0x648] ;  /* 0x00019200ff167b82 */ /* 0x000f220000000800 */
[-CC-:B0-----:R-:W-:Y:S02]  /*5b90*/  SHF.R.U64 R15, R13, R9.reuse, R4.reuse ;  /* 0x000000090d0f7219 */ /* 0x181fe40000001204 */
[-C--:B------:R-:W-:Y:S02]  /*5ba0*/  SHF.L.U32 R8, R8, R9.reuse, RZ ;  /* 0x0000000908087219 */ /* 0x080fe400000006ff */
[-C--:B------:R-:W-:Y:S01]  /*5bb0*/  SHF.R.U32.HI R5, RZ, R9.reuse, R4 ;  /* 0x00000009ff057219 */ /* 0x080fe20000011604 */
[----:B------:R-:W-:Y:S01]  /*5bc0*/  IMAD.MOV.U32 R4, RZ, RZ, R15 ;  /* 0x000000ffff047224 */ /* 0x000fe200078e000f */
[----:B------:R-:W-:Y:S01]  /*5bd0*/  SHF.L.U32 R20, R6, R9, RZ ;  /* 0x0000000906147219 */ /* 0x000fe200000006ff */
[----:B------:R-:W0:Y:S01]  /*5be0*/  LDC R26, c[0x0][0x638] ;  /* 0x00018e00ff1a7b82 */ /* 0x000e220000000800 */
[----:B------:R-:W-:-:S07]  /*5bf0*/  LOP3.LUT R28, RZ, R8, RZ, 0x33, !PT ;  /* 0x00000008ff1c7212 */ /* 0x000fce00078e33ff */
        /* <DEDUP_REMOVED lines=12> */
.L_x_108:
[----:B------:R-:W1:Y:S01]  /*5cc0*/  LDC R6, c[0x0][0x65c] ;  /* 0x00019700ff067b82 */ /* 0x000e620000000800 */
[----:B----4-:R-:W-:Y:S01]  /*5cd0*/  SHF.R.U64 R5, R4, R22, R5 ;  /* 0x0000001604057219 */ /* 0x010fe20000001205 */
[----:B--2---:R-:W-:Y:S01]  /*5ce0*/  VIADD R7, R21, 0xffffffff ;  /* 0xffffffff15077836 */ /* 0x004fe20000000000 */
[----:B------:R-:W-:Y:S01]  /*5cf0*/  LOP3.LUT R4, R13, R28, RZ, 0xc0, !PT ;  /* 0x0000001c0d047212 */ /* 0x000fe200078ec0ff */
[----:B------:R-:W-:-:S03]  /*5d00*/  IMAD.MOV R12, RZ, RZ, -R12 ;  /* 0x000000ffff0c7224 */ /* 0x000fc600078e0a0c */
[----:B------:R-:W-:Y:S01]  /*5d10*/  LOP3.LUT R10, R10, R7, RZ, 0xc0, !PT ;  /* 0x000000070a0a7212 */ /* 0x000fe200078ec0ff */
[----:B------:R-:W-:Y:S01]  /*5d20*/  IMAD R4, R20, R5, R4 ;  /* 0x0000000514047224 */ /* 0x000fe200078e0204 */
[----:B-1----:R-:W-:Y:S01]  /*5d30*/  ISETP.NE.AND P0, PT, R6, 0x1, PT ;  /* 0x000000010600780c */ /* 0x002fe20003f05270 */
[----:B------:R-:W-:-:S12]  /*5d40*/  IMAD.MOV R6, RZ, RZ, -R5 ;  /* 0x000000ffff067224 */ /* 0x000fd800078e0a05 */
[----:B------:R-:W-:Y:S02]  /*5d50*/  @P0 IMAD R23, R14, R12, R3 ;  /* 0x0000000c0e170224 */ /* 0x000fe400078e0203 */
[----:B0-----:R-:W-:Y:S02]  /*5d60*/  IMAD R3, R6, R26, R15 ;  /* 0x0000001a06037224 */ /* 0x001fe400078e020f */
[----:B------:R-:W-:Y:S02]  /*5d70*/  IMAD R32, R4, R32, R23 ;  /* 0x0000002004207224 */ /* 0x000fe400078e0217 */
[----:B------:R-:W-:Y:S02]  /*5d80*/  IMAD R3, R3, R21, R10 ;  /* 0x0000001503037224 */ /* 0x000fe400078e020a */
[----:B------:R-:W-:-:S03]  /*5d90*/  IMAD.MOV.U32 R6, RZ, RZ, 0x1 ;  /* 0x00000001ff067424 */ /* 0x000fc600078e00ff */
[----:B------:R-:W-:Y:S02]  /*5da0*/  SEL R31, R3, R32, !P0 ;  /* 0x00000020031f7207 */ /* 0x000fe40004000000 */
[----:B------:R-:W-:-:S07]  /*5db0*/  SEL R32, R32, R3, !P0 ;  /* 0x0000000320207207 */ /* 0x000fce0004000000 */
.L_x_106:
[----:B------:R-:W-:-:S08]  /*5dc0*/  NOP ;  /* 0x0000000000007918 */ /* 0x000fd00000000000 */
[----:B------:R-:W0:-:S00]  /*5dd0*/  USETMAXREG.DEALLOC.CTAPOOL 0x28 ;  /* 0x00000028000079c8 */ /* 0x000e0000080e0500 */
[----:B0-----:R-:W-:-:S13]  /*5de0*/  ISETP.NE.AND P0, PT, R2, RZ, PT ;  /* 0x000000ff0200720c */ /* 0x001fda0003f05270 */
[----:B------:R-:W-:Y:S05]  /*5df0*/  @P0 EXIT ;  /* 0x000000000000094d */ /* 0x000fea0003800000 */
[----:B------:R-:W-:Y:S01]  /*5e00*/  LOP3.LUT P0, RZ, R6, 0xff, RZ, 0xc0, !PT ;  /* 0x000000ff06ff7812 */ /* 0x000fe2000780c0ff */
[----:B------:R-:W-:Y:S02]  /*5e10*/  IMAD.MOV.U32 R25, RZ, RZ, 0x1 ;  /* 0x00000001ff197424 */ /* 0x000fe400078e00ff */
[----:B------:R-:W-:-:S10]  /*5e20*/  IMAD.MOV.U32 R24, RZ, RZ, RZ ;  /* 0x000000ffff187224 */ /* 0x000fd400078e00ff */
[----:B------:R-:W-:Y:S05]  /*5e30*/  @!P0 BRA `(.L_x_109) ;  /* 0x00000014000c8947 */ /* 0x000fea0003800000 */
[----:B------:R-:W0:Y:S01]  /*5e40*/  LDC R2, c[0x0][0x28c] ;  /* 0x0000a300ff027b82 */ /* 0x000e220000000800 */
[----:B------:R-:W-:Y:S01]  /*5e50*/  ISETP.NE.AND P1, PT, R27, RZ, PT ;  /* 0x000000ff1b00720c */ /* 0x000fe20003f25270 */
[----:B------:R-:W-:Y:S01]  /*5e60*/  ULDC UR37, c[0x0][0x658] ;  /* 0x0001960000257ab9 */ /* 0x000fe20000000800 */
[----:B------:R-:W-:Y:S01]  /*5e70*/  LOP3.LUT P0, RZ, R0, 0x1f, RZ, 0xc0, !PT ;  /* 0x0000001f00ff7812 */ /* 0x000fe2000780c0ff */
[----:B------:R-:W-:Y:S01]  /*5e80*/  UMOV UR4, 0xffffffff ;  /* 0xffffffff00047882 */ /* 0x000fe20000000000 */
[----:B------:R-:W-:Y:S01]  /*5e90*/  LOP3.LUT R19, R19, 0xfffffffe, RZ, 0xc0, !PT ;  /* 0xfffffffe13137812 */ /* 0x000fe200078ec0ff */
[----:B------:R-:W-:Y:S01]  /*5ea0*/  BSSY B7, `(.L_x_109) ;  /* 0x000013c000077945 */ /* 0x000fe20003800000 */
[----:B------:R-:W-:Y:S01]  /*5eb0*/  ISETP.NE.OR P0, PT, R27, RZ, !P0 ;  /* 0x000000ff1b00720c */ /* 0x000fe20004705670 */
[----:B------:R-:W-:Y:S01]  /*5ec0*/  USHF.L.U32 UR4, UR4, UR37, URZ ;  /* 0x0000002504047299 */ /* 0x000fe2000800063f */
[----:B------:R-:W-:Y:S01]  /*5ed0*/  IMAD.MOV.U32 R26, RZ, RZ, 0x1 ;  /* 0x00000001ff1a7424 */ /* 0x000fe200078e00ff */
[----:B------:R-:W-:Y:S01]  /*5ee0*/  LOP3.LUT R22, R16, 0x2, RZ, 0xfc, !PT ;  /* 0x0000000210167812 */ /* 0x000fe200078efcff */
[----:B------:R-:W-:Y:S01]  /*5ef0*/  IMAD.MOV.U32 R25, RZ, RZ, 0x1 ;  /* 0x00000001ff197424 */ /* 0x000fe200078e00ff */
[----:B------:R-:W-:Y:S01]  /*5f00*/  ULDC UR39, c[0x0][0x600] ;  /* 0x0001800000277ab9 */ /* 0x000fe20000000800 */
[----:B------:R-:W-:Y:S01]  /*5f10*/  IMAD.MOV.U32 R24, RZ, RZ, RZ ;  /* 0x000000ffff187224 */ /* 0x000fe200078e00ff */
[----:B------:R-:W-:Y:S01]  /*5f20*/  @P1 LOP3.LUT R19, R19, 0x1, RZ, 0xfc, !PT ;  /* 0x0000000113131812 */ /* 0x000fe200078efcff */
[----:B------:R-:W-:Y:S01]  /*5f30*/  UMOV UR5, 0x1 ;  /* 0x0000000100057882 */ /* 0x000fe20000000000 */
[----:B------:R-:W-:-:S02]  /*5f40*/  UIADD3 UR39, UR39, -0x1, URZ ;  /* 0xffffffff27277890 */ /* 0x000fc4000fffe03f */
[----:B------:R-:W-:Y:S01]  /*5f50*/  LOP3.LUT R19, R19, 0xfffffffb, RZ, 0xc0, !PT ;  /* 0xfffffffb13137812 */ /* 0x000fe200078ec0ff */
[----:B------:R-:W-:Y:S02]  /*5f60*/  USHF.L.U32 UR37, UR5, UR37, URZ ;  /* 0x0000002505257299 */ /* 0x000fe4000800063f */
[----:B------:R-:W-:Y:S01]  /*5f70*/  ULOP3.LUT UR38, URZ, UR4, URZ, 0x33, !UPT ;  /* 0x000000043f267292 */ /* 0x000fe2000f8e333f */
[----:B------:R-:W-:Y:S01]  /*5f80*/  @P0 LOP3.LUT R19, R19, 0x4, RZ, 0xfc, !PT ;  /* 0x0000000413130812 */ /* 0x000fe200078efcff */
[----:B------:R-:W-:Y:S01]  /*5f90*/  ULDC.64 UR46, c[0x0][0x198] ;  /* 0x00006600002e7ab9 */ /* 0x000fe20000000a00 */
[----:B0-----:R-:W-:-:S05]  /*5fa0*/  VIADD R2, R2, 0x3f ;  /* 0x0000003f02027836 */ /* 0x001fca0000000000 */
[----:B------:R-:W-:-:S04]  /*5fb0*/  SHF.R.S32.HI R3, RZ, 0x1f, R2 ;  /* 0x0000001fff037819 */ /* 0x000fc80000011402 */
[----:B------:R-:W-:-:S04]  /*5fc0*/  LEA.HI R3, R3, R2, RZ, 0x6 ;  /* 0x0000000203037211 */ /* 0x000fc800078f30ff */
[----:B------:R-:W-:-:S05]  /*5fd0*/  SHF.R.S32.HI R23, RZ, 0x6, R3 ;  /* 0x00000006ff177819 */ /* 0x000fca0000011403 */
[----:B------:R-:W-:-:S07]  /*5fe0*/  VIADD R28, R23, 0x1 ;  /* 0x00000001171c7836 */ /* 0x000fce0000000000 */
.L_x_123:
[----:B------:R-:W-:-:S03]  /*5ff0*/  UMOV UR4, 0xffffffff ;  /* 0xffffffff00047882 */ /* 0x000fc60000000000 */
[----:B------:R-:W-:Y:S05]  /*6000*/  BRA.DIV UR4, `(.L_x_110) ;  /* 0x0000001604b47947 */ /* 0x000fea000b800000 */
[----:B------:R-:W-:-:S13]  /*6010*/  ELECT P6, URZ, PT ;  /* 0x00000000003f782f */ /* 0x000fda00038c0000 */
.L_x_136:
[----:B------:R-:W-:Y:S04]  /*6020*/  BSSY B6, `(.L_x_111) ;  /* 0x00000ae000067945 */ /* 0x000fe80003800000 */
[----:B------:R-:W-:Y:S05]  /*6030*/  @!P6 BRA `(.L_x_112) ;  /* 0x0000000800b0e947 */ /* 0x000fea0003800000 */
[----:B------:R-:W0:Y:S01]  /*6040*/  S2R R0, SR_CgaCtaId ;  /* 0x0000000000007919 */ /* 0x000e220000008800 */
[----:B------:R-:W-:-:S04]  /*6050*/  MOV R29, 0x400 ;  /* 0x00000400001d7802 */ /* 0x000fc80000000f00 */
[----:B0-----:R-:W-:-:S05]  /*6060*/  LEA R29, R0, R29, 0x18 ;  /* 0x0000001d001d7211 */ /* 0x001fca00078ec0ff */
[----:B------:R-:W-:-:S05]  /*6070*/  VIADD R0, R29, 0x800 ;  /* 0x000008001d007836 */ /* 0x000fca0000000000 */
[----:B------:R-:W-:-:S13]  /*6080*/  LOP3.LUT P0, RZ, R0, 0x9f, RZ, 0xc0, !PT ;  /* 0x0000009f00ff7812 */ /* 0x000fda000780c0ff */
[----:B------:R-:W-:Y:S05]  /*6090*/  @!P0 BRA `(.L_x_113) ;  /* 0x0000000000408947 */ /* 0x000fea0003800000 */
[----:B------:R-:W-:Y:S01]  /*60a0*/  MOV R2, 0x0 ;  /* 0x0000000000027802 */ /* 0x000fe20000000f00 */
[----:B------:R-:W-:Y:S01]  /*60b0*/  ULDC.64 UR4, c[0x4][0x70] ;  /* 0x01001c0000047ab9 */ /* 0x000fe20000000a00 */
[----:B------:R-:W-:Y:S01]  /*60c0*/  ULDC.64 UR6, c[0x4][0x8] ;  /* 0x0100020000067ab9 */ /* 0x000fe20000000a00 */
[----:B------:R-:W-:Y:S02]  /*60d0*/  IMAD.U32 R4, RZ, RZ, UR4 ;  /* 0x00000004ff047e24 */ /* 0x000fe4000f8e00ff */
[----:B------:R-:W-:Y:S01]  /*60e0*/  IMAD.U32 R5, RZ, RZ, UR5 ;  /* 0x00000005ff057e24 */ /* 0x000fe2000f8e00ff */
[----:B------:R-:W0:Y:S01]  /*60f0*/  LDC.64 R2, c[0x4][R2] ;  /* 0x0100000002027b82 */ /* 0x000e220000000a00 */
[----:B------:R-:W-:Y:S01]  /*6100*/  ULDC.64 UR4, c[0x4][0x78] ;  /* 0x01001e0000047ab9 */ /* 0x000fe20000000a00 */
[----:B------:R-:W-:Y:S02]  /*6110*/  IMAD.U32 R10, RZ, RZ, UR6 ;  /* 0x00000006ff0a7e24 */ /* 0x000fe4000f8e00ff */
[----:B------:R-:W-:-:S02]  /*6120*/  IMAD.U32 R6, RZ, RZ, UR4 ;  /* 0x00000004ff067e24 */ /* 0x000fc4000f8e00ff */
[----:B------:R-:W-:Y:S02]  /*6130*/  IMAD.U32 R7, RZ, RZ, UR5 ;  /* 0x00000005ff077e24 */ /* 0x000fe4000f8e00ff */
[----:B------:R-:W-:Y:S02]  /*6140*/  IMAD.U32 R11, RZ, RZ, UR7 ;  /* 0x00000007ff0b7e24 */ /* 0x000fe4000f8e00ff */
[----:B------:R-:W-:Y:S02]  /*6150*/  IMAD.MOV.U32 R8, RZ, RZ, 0x70 ;  /* 0x00000070ff087424 */ /* 0x000fe400078e00ff */
[----:B------:R-:W-:Y:S02]  /*6160*/  IMAD.MOV.U32 R12, RZ, RZ, 0x1 ;  /* 0x00000001ff0c7424 */ /* 0x000fe400078e00ff */
[----:B------:R-:W-:-:S07]  /*6170*/  IMAD.MOV.U32 R13, RZ, RZ, RZ ;  /* 0x000000ffff0d7224 */ /* 0x000fce00078e00ff */
[----:B------:R-:W-:-:S07]  /*6180*/  LEPC R20, `(.L_x_113) ;  /* 0x000000001014794e */ /* 0x000fce0000000000 */
[----:B0-----:R-:W-:Y:S05]  /*6190*/  CALL.ABS.NOINC R2 ;  /* 0x0000000002007343 */ /* 0x001fea0003c00000 */
.L_x_113:
        /* <DEDUP_REMOVED lines=19> */
.L_x_114:
[----:B------:R-:W0:Y:S02]  /*62d0*/  LDC R0, c[0x0][0x28c] ;  /* 0x0000a300ff007b82 */ /* 0x000e240000000800 */
[----:B0-----:R-:W-:-:S13]  /*62e0*/  ISETP.GE.AND P0, PT, R0, 0x1, PT ;  /* 0x000000010000780c */ /* 0x001fda0003f06270 */
[----:B------:R-:W-:Y:S05]  /*62f0*/  @!P0 BRA `(.L_x_112) ;  /* 0x0000000800008947 */ /* 0x000fea0003800000 */
[----:B------:R-:W-:Y:S02]  /*6300*/  IMAD.SHL.U32 R32, R32, 0x80, RZ ;  /* 0x0000008020207824 */ /* 0x000fe400078e00ff */
[----:B------:R-:W-:Y:S02]  /*6310*/  IMAD.SHL.U32 R31, R31, 0x40, RZ ;  /* 0x000000401f1f7824 */ /* 0x000fe400078e00ff */
[----:B------:R-:W-:Y:S02]  /*6320*/  IMAD.MOV.U32 R2, RZ, RZ, RZ ;  /* 0x000000ffff027224 */ /* 0x000fe400078e00ff */
[----:B------:R-:W-:Y:S02]  /*6330*/  IMAD.MOV.U32 R3, RZ, RZ, R28 ;  /* 0x000000ffff037224 */ /* 0x000fe400078e001c */
[----:B------:R-:W-:Y:S02]  /*6340*/  IMAD.MOV.U32 R4, RZ, RZ, R25 ;  /* 0x000000ffff047224 */ /* 0x000fe400078e0019 */
[----:B------:R-:W-:-:S02]  /*6350*/  IMAD.MOV.U32 R5, RZ, RZ, R24 ;  /* 0x000000ffff057224 */ /* 0x000fc400078e0018 */
[C---:B------:R-:W-:Y:S02]  /*6360*/  VIADD R6, R32.reuse, 0x8 ;  /* 0x0000000820067836 */ /* 0x040fe40000000000 */
[C---:B------:R-:W-:Y:S02]  /*6370*/  VIADD R7, R32.reuse, 0x10 ;  /* 0x0000001020077836 */ /* 0x040fe40000000000 */
[C---:B------:R-:W-:Y:S02]  /*6380*/  VIADD R8, R32.reuse, 0x18 ;  /* 0x0000001820087836 */ /* 0x040fe40000000000 */
[C---:B------:R-:W-:Y:S02]  /*6390*/  VIADD R9, R32.reuse, 0x20 ;  /* 0x0000002020097836 */ /* 0x040fe40000000000 */
[C---:B------:R-:W-:Y:S02]  /*63a0*/  VIADD R10, R32.reuse, 0x28 ;  /* 0x00000028200a7836 */ /* 0x040fe40000000000 */
[----:B------:R-:W-:-:S02]  /*63b0*/  VIADD R11, R32, 0x30 ;  /* 0x00000030200b7836 */ /* 0x000fc40000000000 */
        /* <DEDUP_REMOVED lines=8> */
[----:B------:R-:W-:-:S07]  /*6440*/  VIADD R36, R32, 0x78 ;  /* 0x0000007820247836 */ /* 0x000fce0000000000 */
.L_x_118:
[----:B------:R-:W-:Y:S01]  /*6450*/  IMAD R37, R5, 0x8, R29 ;  /* 0x0000000805257824 */ /* 0x000fe200078e021d */
[----:B------:R-:W-:-:S04]  /*6460*/  SHF.L.U32 R0, R4, 0x1f, RZ ;  /* 0x0000001f04007819 */ /* 0x000fc800000006ff */
[----:B------:R-:W0:Y:S02]  /*6470*/  SYNCS.PHASECHK.TRANS64.TRYWAIT P0, [R37+URZ+0x20], R0 ;  /* 0x00002000250075a7 */ /* 0x000e24000800017f */
[----:B0-----:R-:W-:Y:S05]  /*6480*/  @!P0 BRA `(.L_x_115) ;  /* 0x0000001000b48947 */ /* 0x001fea0003800000 */
.L_x_137:
[----:B------:R-:W-:-:S13]  /*6490*/  ISETP.NE.AND P0, PT, R27, RZ, PT ;  /* 0x000000ff1b00720c */ /* 0x000fda0003f05270 */
[----:B0-----:R-:W0:Y:S02]  /*64a0*/  @!P0 LDC R0, c[0x0][0x500] ;  /* 0x00014000ff008b82 */ /* 0x001e240000000800 */
[----:B0-----:R0:W-:Y:S02]  /*64b0*/  @!P0 SYNCS.ARRIVE.TRANS64 RZ, [R37+URZ], R0 ;  /* 0x0000000025ff89a7 */ /* 0x0011e4000800003f */
[----:B0-----:R-:W-:-:S04]  /*64c0*/  PRMT R0, R22, 0x9910, RZ ;  /* 0x0000991016007816 */ /* 0x001fc800000000ff */
[----:B------:R-:W-:-:S13]  /*64d0*/  ISETP.NE.AND P0, PT, R0, 0x2, PT ;  /* 0x000000020000780c */ /* 0x000fda0003f05270 */
[----:B------:R-:W-:Y:S05]  /*64e0*/  @P0 BRA `(.L_x_116) ;  /* 0x0000000000040947 */ /* 0x000fea0003800000 */
[----:B------:R-:W-:Y:S01]  /*64f0*/  BPT.TRAP 0x1 ;  /* 0x000000040000795c */ /* 0x000fe20000300000 */
.L_x_116:
[----:B------:R-:W-:-:S13]  /*6500*/  LOP3.LUT P0, RZ, R19, 0x4, RZ, 0xc0, !PT ;  /* 0x0000000413ff7812 */ /* 0x000fda000780c0ff */
[----:B------:R-:W-:Y:S05]  /*6510*/  @P0 BRA `(.L_x_117) ;  /* 0x0000000000040947 */ /* 0x000fea0003800000 */
[----:B------:R-:W-:Y:S01]  /*6520*/  BPT.TRAP 0x1 ;  /* 0x000000040000795c */ /* 0x000fe20000300000 */
.L_x_117:
[----:B------:R-:W-:Y:S01]  /*6530*/  IMAD R0, R5, 0x8000, R29 ;  /* 0x0000800005007824 */ /* 0x000fe200078e021d */
[----:B------:R-:W-:Y:S01]  /*6540*/  R2UR UR25, R37 ;  /* 0x00000000251972ca */ /* 0x000fe200000e0000 */
[----:B------:R-:W-:Y:S01]  /*6550*/  UIADD3 UR14, UP0, UR46, 0xf0, URZ ;  /* 0x000000f02e0e7890 */ /* 0x000fe2000ff1e03f */
[----:B------:R-:W-:Y:S01]  /*6560*/  R2UR UR27, R2 ;  /* 0x00000000021b72ca */ /* 0x000fe200000e0000 */
[----:B------:R-:W-:Y:S01]  /*6570*/  UMOV UR6, 0x0 ;  /* 0x0000000000067882 */ /* 0x000fe20000000000 */
[----:B------:R-:W-:Y:S01]  /*6580*/  R2UR UR4, R0 ;  /* 0x00000000000472ca */ /* 0x000fe200000e0000 */
[----:B------:R-:W-:Y:S01]  /*6590*/  UIADD3.X UR15, URZ, UR47, URZ, UP0, !UPT ;  /* 0x0000002f3f0f7290 */ /* 0x000fe200087fe43f */
[----:B------:R-:W-:Y:S01]  /*65a0*/  R2UR UR28, R30 ;  /* 0x000000001e1c72ca */ /* 0x000fe200000e0000 */
[----:B------:R-:W-:Y:S01]  /*65b0*/  UMOV UR7, 0x10000000 ;  /* 0x1000000000077882 */ /* 0x000fe20000000000 */
[----:B------:R-:W-:Y:S01]  /*65c0*/  R2UR UR26, R32 ;  /* 0x00000000201a72ca */ /* 0x000fe200000e0000 */
[----:B------:R-:W-:Y:S01]  /*65d0*/  VIADD R3, R3, 0xffffffff ;  /* 0xffffffff03037836 */ /* 0x000fe20000000000 */
[----:B------:R-:W-:Y:S01]  /*65e0*/  R2UR UR18, R6 ;  /* 0x00000000061272ca */ /* 0x000fe200000e0000 */
[----:B------:R-:W-:Y:S01]  /*65f0*/  UIADD3 UR22, UP0, UR46, 0x1f0, URZ ;  /* 0x000001f02e167890 */ /* 0x000fe2000ff1e03f */
[----:B------:R-:W-:Y:S01]  /*6600*/  R2UR UR10, R7 ;  /* 0x00000000070a72ca */ /* 0x000fe200000e0000 */
[----:B------:R-:W-:Y:S01]  /*6610*/  UMOV UR17, UR25 ;  /* 0x0000001900117c82 */ /* 0x000fe20008000000 */
[----:B------:R-:W-:Y:S01]  /*6620*/  R2UR UR42, R8 ;  /* 0x00000000082a72ca */ /* 0x000fe200000e0000 */
[----:B------:R-:W-:Y:S01]  /*6630*/  UMOV UR19, UR27 ;  /* 0x0000001b00137c82 */ /* 0x000fe20008000000 */
[----:B------:R-:W-:Y:S01]  /*6640*/  R2UR UR50, R9 ;  /* 0x00000000093272ca */ /* 0x000fe200000e0000 */
[----:B------:R-:W-:Y:S01]  /*6650*/  UIADD3 UR24, UR4, 0x800, URZ ;  /* 0x0000080004187890 */ /* 0x000fe2000fffe03f */
[----:B------:R-:W-:Y:S01]  /*6660*/  R2UR UR34, R12 ;  /* 0x000000000c2272ca */ /* 0x000fe200000e0000 */
[----:B------:R-:W-:Y:S01]  /*6670*/  UIADD3 UR16, UR4, 0x1000, URZ ;  /* 0x0000100004107890 */ /* 0x000fe2000fffe03f */
[----:B------:R-:W-:Y:S01]  /*6680*/  R2UR UR5, R5 ;  /* 0x00000000050572ca */ /* 0x000fe200000e0000 */
[----:B------:R-:W-:Y:S01]  /*6690*/  UIADD3 UR8, UR4, 0x1800, URZ ;  /* 0x0000180004087890 */ /* 0x000fe2000fffe03f */
[----:B------:R-:W-:Y:S01]  /*66a0*/  R2UR UR13, R33 ;  /* 0x00000000210d72ca */ /* 0x000fe200000e0000 */
[----:B------:R-:W-:Y:S01]  /*66b0*/  UMOV UR20, UR28 ;  /* 0x0000001c00147c82 */ /* 0x000fe20008000000 */
[----:B------:R-:W-:Y:S01]  /*66c0*/  UIADD3 UR40, UR4, 0x2000, URZ ;  /* 0x0000200004287890 */ /* 0x000fe2000fffe03f */
[----:B------:R-:W-:Y:S01]  /*66d0*/  ISETP.GT.AND P1, PT, R3, 0x1, PT ;  /* 0x000000010300780c */ /* 0x000fe20003f24270 */
[----:B------:R0:W-:Y:S01]  /*66e0*/  UTMALDG.3D [UR24], [UR14], desc[UR6] ;  /* 0x000006180e0075b4 */ /* 0x0001e20008011000 */
[----:B------:R-:W-:Y:S01]  /*66f0*/  UIADD3 UR48, UR4, 0x2800, URZ ;  /* 0x0000280004307890 */ /* 0x000fe2000fffe03f */
[----:B------:R-:W-:Y:S01]  /*6700*/  VIADD R5, R5, 0x1 ;  /* 0x0000000105057836 */ /* 0x000fe20000000000 */
[----:B------:R-:W-:Y:S01]  /*6710*/  UMOV UR9, UR25 ;  /* 0x0000001900097c82 */ /* 0x000fe20008000000 */
[----:B------:R-:W-:Y:S01]  /*6720*/  UMOV UR11, UR27 ;  /* 0x0000001b000b7c82 */ /* 0x000fe20008000000 */
[----:B------:R-:W-:Y:S01]  /*6730*/  UMOV UR12, UR28 ;  /* 0x0000001c000c7c82 */ /* 0x000fe20008000000 */
[----:B------:R-:W-:Y:S01]  /*6740*/  UMOV UR41, UR25 ;  /* 0x0000001900297c82 */ /* 0x000fe20008000000 */
[----:B------:R-:W-:Y:S01]  /*6750*/  UMOV UR43, UR27 ;  /* 0x0000001b002b7c82 */ /* 0x000fe20008000000 */
[----:B------:R1:W-:Y:S01]  /*6760*/  UTMALDG.3D [UR16], [UR14], desc[UR6] ;  /* 0x000006100e0075b4 */ /* 0x0003e20008011000 */
[----:B------:R-:W-:Y:S01]  /*6770*/  UMOV UR44, UR28 ;  /* 0x0000001c002c7c82 */ /* 0x000fe20008000000 */
[----:B------:R-:W-:Y:S01]  /*6780*/  UMOV UR49, UR25 ;  /* 0x0000001900317c82 */ /* 0x000fe20008000000 */
[----:B------:R-:W-:Y:S01]  /*6790*/  UMOV UR51, UR27 ;  /* 0x0000001b00337c82 */ /* 0x000fe20008000000 */
[----:B------:R-:W-:Y:S01]  /*67a0*/  UMOV UR52, UR28 ;  /* 0x0000001c00347c82 */ /* 0x000fe20008000000 */
[----:B------:R-:W-:Y:S01]  /*67b0*/  UIADD3 UR32, UR4, 0x4000, URZ ;  /* 0x0000400004207890 */ /* 0x000fe2000fffe03f */
[C---:B------:R-:W-:Y:S01]  /*67c0*/  ISETP.NE.AND P0, PT, R5.reuse, 0x4, PT ;  /* 0x000000040500780c */ /* 0x040fe20003f05270 */
[----:B------:R-:W-:Y:S01]  /*67d0*/  UMOV UR33, UR25 ;  /* 0x0000001900217c82 */ /* 0x000fe20008000000 */
[----:B------:R2:W-:Y:S01]  /*67e0*/  UTMALDG.3D [UR8], [UR14], desc[UR6] ;  /* 0x000006080e0075b4 */ /* 0x0005e20008011000 */
[----:B------:R-:W-:Y:S01]  /*67f0*/  UMOV UR35, UR27 ;  /* 0x0000001b00237c82 */ /* 0x000fe20008000000 */
[----:B------:R-:W-:Y:S01]  /*6800*/  UMOV UR36, UR28 ;  /* 0x0000001c00247c82 */ /* 0x000fe20008000000 */
[----:B------:R-:W-:Y:S01]  /*6810*/  UIADD3.X UR23, URZ, UR47, URZ, UP0, !UPT ;  /* 0x0000002f3f177290 */ /* 0x000fe200087fe43f */
[----:B------:R-:W-:Y:S01]  /*6820*/  SEL R37, RZ, 0x1, P0 ;  /* 0x00000001ff257807 */ /* 0x000fe20000000000 */
[----:B------:R-:W-:Y:S01]  /*6830*/  VIADD R2, R2, 0x40 ;  /* 0x0000004002027836 */ /* 0x000fe20000000000 */
[----:B------:R-:W-:-:S02]  /*6840*/  SEL R5, R5, RZ, P0 ;  /* 0x000000ff05057207 */ /* 0x000fc40000000000 */
[----:B0-----:R-:W-:Y:S01]  /*6850*/  R2UR UR26, R10 ;  /* 0x000000000a1a72ca */ /* 0x001fe200000e0000 */
[----:B------:R-:W-:Y:S01]  /*6860*/  UIADD3 UR24, UR4, 0x3000, URZ ;  /* 0x0000300004187890 */ /* 0x000fe2000fffe03f */
[----:B------:R0:W-:Y:S01]  /*6870*/  UTMALDG.3D [UR40], [UR14], desc[UR6] ;  /* 0x000006280e0075b4 */ /* 0x0001e20008011000 */
[----:B------:R-:W-:Y:S02]  /*6880*/  LOP3.LUT R4, R4, R37, RZ, 0x3c, !PT ;  /* 0x0000002504047212 */ /* 0x000fe400078e3cff */
[----:B-1----:R-:W-:Y:S01]  /*6890*/  R2UR UR18, R11 ;  /* 0x000000000b1272ca */ /* 0x002fe200000e0000 */
[----:B------:R-:W-:Y:S01]  /*68a0*/  UIADD3 UR16, UR4, 0x3800, URZ ;  /* 0x0000380004107890 */ /* 0x000fe2000fffe03f */
[----:B------:R-:W-:Y:S01]  /*68b0*/  UTMALDG.3D [UR48], [UR14], desc[UR6] ;  /* 0x000006300e0075b4 */ /* 0x000fe20008011000 */
[----:B--2---:R-:W-:Y:S01]  /*68c0*/  R2UR UR10, R13 ;  /* 0x000000000d0a72ca */ /* 0x004fe200000e0000 */
[----:B------:R-:W-:-:S04]  /*68d0*/  UIADD3 UR8, UR4, 0x4800, URZ ;  /* 0x0000480004087890 */ /* 0x000fc8000fffe03f */
[----:B------:R1:W-:Y:S01]  /*68e0*/  UTMALDG.3D [UR24], [UR14], desc[UR6] ;  /* 0x000006180e0075b4 */ /* 0x0003e20008011000 */
[----:B0-----:R-:W-:-:S04]  /*68f0*/  R2UR UR42, R14 ;  /* 0x000000000e2a72ca */ /* 0x001fc800000e0000 */
[----:B------:R0:W-:Y:S01]  /*6900*/  UTMALDG.3D [UR16], [UR14], desc[UR6] ;  /* 0x000006100e0075b4 */ /* 0x0001e20008011000 */
[----:B------:R-:W-:Y:S01]  /*6910*/  UIADD3 UR40, UR4, 0x5000, URZ ;  /* 0x0000500004287890 */ /* 0x000fe2000fffe03f */
[----:B------:R2:W-:Y:S01]  /*6920*/  UTMALDG.3D [UR32], [UR14], desc[UR6] ;  /* 0x000006200e0075b4 */ /* 0x0005e20008011000 */
[----:B-1----:R-:W-:Y:S01]  /*6930*/  R2UR UR26, R15 ;  /* 0x000000000f1a72ca */ /* 0x002fe200000e0000 */
[----:B------:R-:W-:Y:S01]  /*6940*/  UIADD3 UR24, UR4, 0x5800, URZ ;  /* 0x0000580004187890 */ /* 0x000fe2000fffe03f */
[----:B------:R1:W-:Y:S01]  /*6950*/  UTMALDG.3D [UR8], [UR14], desc[UR6] ;  /* 0x000006080e0075b4 */ /* 0x0003e20008011000 */
[----:B0-----:R-:W-:Y:S01]  /*6960*/  R2UR UR18, R20 ;  /* 0x00000000141272ca */ /* 0x001fe200000e0000 */
[----:B------:R-:W-:-:S03]  /*6970*/  UIADD3 UR16, UR4, 0x6000, URZ ;  /* 0x0000600004107890 */ /* 0x000fc6000fffe03f */
[----:B------:R0:W-:Y:S01]  /*6980*/  UTMALDG.3D [UR40], [UR14], desc[UR6] ;  /* 0x000006280e0075b4 */ /* 0x0001e20008011000 */
[----:B--2---:R-:W-:Y:S01]  /*6990*/  R2UR UR34, R34 ;  /* 0x00000000222272ca */ /* 0x004fe200000e0000 */
[----:B------:R-:W-:-:S04]  /*69a0*/  UIADD3 UR32, UR4, 0x7000, URZ ;  /* 0x0000700004207890 */ /* 0x000fc8000fffe03f */
[----:B------:R2:W-:Y:S01]  /*69b0*/  UTMALDG.3D [UR24], [UR14], desc[UR6] ;  /* 0x000006180e0075b4 */ /* 0x0005e20008011000 */
[----:B-1----:R-:W-:Y:S01]  /*69c0*/  R2UR UR10, R21 ;  /* 0x00000000150a72ca */ /* 0x002fe200000e0000 */
[----:B------:R-:W-:Y:S01]  /*69d0*/  UIADD3 UR8, UR4, 0x6800, URZ ;  /* 0x0000680004087890 */ /* 0x000fe2000fffe03f */
[----:B------:R1:W-:Y:S01]  /*69e0*/  UTMALDG.3D [UR16], [UR14], desc[UR6] ;  /* 0x000006100e0075b4 */ /* 0x0003e20008011000 */
[----:B0-----:R-:W-:Y:S01]  /*69f0*/  R2UR UR43, R31 ;  /* 0x000000001f2b72ca */ /* 0x001fe200000e0000 */
[----:B------:R-:W-:Y:S01]  /*6a00*/  ULEA UR40, UR5, UR13, 0xe ;  /* 0x0000000d05287291 */ /* 0x000fe2000f8e703f */
[----:B------:R-:W-:-:S08]  /*6a10*/  UMOV UR42, UR27 ;  /* 0x0000001b002a7c82 */ /* 0x000fd00008000000 */
[----:B------:R0:W-:Y:S01]  /*6a20*/  UTMALDG.3D [UR8], [UR14], desc[UR6] ;  /* 0x000006080e0075b4 */ /* 0x0001e20008011000 */
[----:B--2---:R-:W-:Y:S01]  /*6a30*/  R2UR UR26, R35 ;  /* 0x00000000231a72ca */ /* 0x004fe200000e0000 */
[----:B------:R-:W-:Y:S01]  /*6a40*/  UIADD3 UR24, UR4, 0x7800, URZ ;  /* 0x0000780004187890 */ /* 0x000fe2000fffe03f */
[----:B------:R2:W-:Y:S01]  /*6a50*/  UTMALDG.3D [UR32], [UR14], desc[UR6] ;  /* 0x000006200e0075b4 */ /* 0x0005e20008011000 */
[----:B-1----:R-:W-:Y:S01]  /*6a60*/  R2UR UR18, R36 ;  /* 0x00000000241272ca */ /* 0x002fe200000e0000 */
[----:B------:R-:W-:-:S09]  /*6a70*/  UIADD3 UR16, UR4, 0x8000, URZ ;  /* 0x0000800004107890 */ /* 0x000fd2000fffe03f */
[----:B------:R2:W-:Y:S01]  /*6a80*/  UTMALDG.3D [UR24], [UR14], desc[UR6] ;  /* 0x000006180e0075b4 */ /* 0x0005e20008011000 */
[----:B0-----:R-:W-:Y:S02]  /*6a90*/  UIADD3 UR10, UR27, 0x20, URZ ;  /* 0x000000201b0a7890 */ /* 0x001fe4000fffe03f */
[----:B------:R-:W-:Y:S01]  /*6aa0*/  UIADD3 UR8, UR40, 0x2000, URZ ;  /* 0x0000200028087890 */ /* 0x000fe2000fffe03f */
[----:B------:R2:W-:Y:S01]  /*6ab0*/  UTMALDG.3D [UR16], [UR14], desc[UR6] ;  /* 0x000006100e0075b4 */ /* 0x0005e20008011000 */
[----:B------:R-:W-:Y:S01]  /*6ac0*/  UMOV UR11, UR43 ;  /* 0x0000002b000b7c82 */ /* 0x000fe20008000000 */
[----:B------:R2:W-:Y:S06]  /*6ad0*/  UTMALDG.3D [UR40], [UR22], desc[UR6] ;  /* 0x00000628160075b4 */ /* 0x0005ec0008011000 */
[----:B------:R2:W-:Y:S02]  /*6ae0*/  UTMALDG.3D [UR8], [UR22], desc[UR6] ;  /* 0x00000608160075b4 */ /* 0x0005e40008011000 */
[----:B--2---:R-:W-:Y:S05]  /*6af0*/  @P1 BRA `(.L_x_118) ;  /* 0xfffffff800541947 */ /* 0x004fea000383ffff */
.L_x_112:
[----:B------:R-:W-:Y:S05]  /*6b00*/  BSYNC B6 ;  /* 0x0000000000067941 */ /* 0x000fea0003800000 */
.L_x_111:
[----:B------:R-:W-:Y:S01]  /*6b10*/  LOP3.LUT P1, RZ, R26, 0xff, RZ, 0xc0, !PT ;  /* 0x000000ff1aff7812 */ /* 0x000fe2000782c0ff */
[----:B------:R-:W-:Y:S01]  /*6b20*/  IMAD.IADD R24, R23, 0x1, R24 ;  /* 0x0000000117187824 */ /* 0x000fe200078e0218 */
[----:B------:R-:W-:Y:S01]  /*6b30*/  IADD3 R18, P2, R18, UR54, RZ ;  /* 0x0000003612127c10 */ /* 0x000fe2000ff5e0ff */
[----:B------:R-:W-:Y:S01]  /*6b40*/  ULDC.64 UR4, c[0x0][0x650] ;  /* 0x0001940000047ab9 */ /* 0x000fe20000000a00 */
[----:B------:R-:W-:Y:S01]  /*6b50*/  BSSY B0, `(.L_x_119) ;  /* 0x000006e000007945 */ /* 0x000fe20003800000 */
[----:B------:R-:W-:Y:S01]  /*6b60*/  IMAD.MOV.U32 R32, RZ, RZ, -0x1 ;  /* 0xffffffffff207424 */ /* 0x000fe200078e00ff */
[----:B------:R-:W-:Y:S01]  /*6b70*/  SHF.R.U32.HI R0, RZ, 0x2, R24 ;  /* 0x00000002ff007819 */ /* 0x000fe20000011618 */
[----:B------:R-:W-:Y:S01]  /*6b80*/  IMAD.MOV.U32 R31, RZ, RZ, -0x1 ;  /* 0xffffffffff1f7424 */ /* 0x000fe200078e00ff */
[----:B------:R-:W-:Y:S01]  /*6b90*/  ISETP.GT.U32.AND P0, PT, R24, 0x3, PT ;  /* 0x000000031800780c */ /* 0x000fe20003f04070 */
[----:B------:R-:W-:Y:S01]  /*6ba0*/  IMAD.MOV.U32 R30, RZ, RZ, -0x1 ;  /* 0xffffffffff1e7424 */ /* 0x000fe200078e00ff */
[----:B------:R-:W-:-:S02]  /*6bb0*/  LOP3.LUT R0, R0, 0x1, RZ, 0xc0, !PT ;  /* 0x0000000100007812 */ /* 0x000fc400078ec0ff */
[----:B------:R-:W-:Y:S01]  /*6bc0*/  ISETP.LT.U32.AND P0, PT, R23, 0x4, P0 ;  /* 0x000000041700780c */ /* 0x000fe20000701070 */
[----:B------:R-:W0:Y:S01]  /*6bd0*/  @P1 S2R R3, SR_CgaCtaId ;  /* 0x0000000000031919 */ /* 0x000e220000008800 */
[----:B------:R-:W-:Y:S02]  /*6be0*/  @P1 MOV R2, 0x400 ;  /* 0x0000040000021802 */ /* 0x000fe40000000f00 */
[----:B------:R-:W-:Y:S02]  /*6bf0*/  IADD3.X R17, R17, UR45, RZ, P2, !PT ;  /* 0x0000002d11117c10 */ /* 0x000fe400097fe4ff */
[----:B------:R-:W-:Y:S02]  /*6c00*/  ISETP.GE.U32.AND P2, PT, R18, UR4, PT ;  /* 0x0000000412007c0c */ /* 0x000fe4000bf46070 */
[----:B------:R-:W-:Y:S02]  /*6c10*/  LOP3.LUT R24, R24, 0x3, RZ, 0xc0, !PT ;  /* 0x0000000318187812 */ /* 0x000fe400078ec0ff */
[----:B------:R-:W-:-:S02]  /*6c20*/  PRMT R26, RZ, 0x7610, R26 ;  /* 0x00007610ff1a7816 */ /* 0x000fc4000000001a */
[----:B0-----:R-:W-:-:S04]  /*6c30*/  @P1 LEA R2, R3, R2, 0x18 ;  /* 0x0000000203021211 */ /* 0x001fc800078ec0ff */
[----:B------:R0:W-:Y:S01]  /*6c40*/  @P1 SYNCS.ARRIVE.TRANS64.A1T0 RZ, [R2+URZ+0x58], RZ ;  /* 0x000058ff02ff19a7 */ /* 0x0001e2000810003f */
[----:B------:R-:W-:Y:S02]  /*6c50*/  ISETP.NE.U32.AND P1, PT, R0, 0x1, PT ;  /* 0x000000010000780c */ /* 0x000fe40003f25070 */
[----:B------:R-:W-:Y:S02]  /*6c60*/  SEL R0, RZ, 0x1, !P0 ;  /* 0x00000001ff007807 */ /* 0x000fe40004000000 */
[----:B------:R-:W-:Y:S02]  /*6c70*/  ISETP.GE.U32.AND.EX P0, PT, R17, UR5, PT, P2 ;  /* 0x0000000511007c0c */ /* 0x000fe4000bf06120 */
[----:B------:R-:W-:-:S04]  /*6c80*/  ISETP.GT.U32.AND P1, PT, R23, 0x3, !P1 ;  /* 0x000000031700780c */ /* 0x000fc80004f24070 */
[----:B0-----:R-:W-:-:S04]  /*6c90*/  SEL R2, RZ, 0x1, !P1 ;  /* 0x00000001ff027807 */ /* 0x001fc80004800000 */
[--C-:B------:R-:W-:Y:S02]  /*6ca0*/  LOP3.LUT R25, R2, R25, R0.reuse, 0x96, !PT ;  /* 0x0000001902197212 */ /* 0x100fe400078e9600 */
[----:B------:R-:W-:Y:S01]  /*6cb0*/  PRMT R0, RZ, 0x7610, R0 ;  /* 0x00007610ff007816 */ /* 0x000fe20000000000 */
[----:B------:R-:W-:Y:S06]  /*6cc0*/  @P0 BRA `(.L_x_120) ;  /* 0x0000000400580947 */ /* 0x000fec0003800000 */
[----:B------:R-:W-:Y:S01]  /*6cd0*/  ULDC.64 UR4, c[0x0][0x628] ;  /* 0x00018a0000047ab9 */ /* 0x000fe20000000a00 */
[----:B------:R-:W0:Y:S01]  /*6ce0*/  S2R R8, SR_CTAID.X ;  /* 0x0000000000087919 */ /* 0x000e220000002500 */
[----:B------:R-:W-:Y:S01]  /*6cf0*/  ISETP.NE.U32.AND P0, PT, RZ, UR4, PT ;  /* 0x00000004ff007c0c */ /* 0x000fe2000bf05070 */
[----:B------:R-:W-:Y:S01]  /*6d00*/  ULDC UR7, c[0x0][0x630] ;  /* 0x00018c0000077ab9 */ /* 0x000fe20000000800 */
[----:B------:R-:W-:Y:S01]  /*6d10*/  IMAD.MOV.U32 R2, RZ, RZ, R18 ;  /* 0x000000ffff027224 */ /* 0x000fe200078e0012 */
[----:B------:R-:W1:Y:S01]  /*6d20*/  S2R R0, SR_CTAID.Y ;  /* 0x0000000000007919 */ /* 0x000e620000002600 */
[----:B------:R-:W-:Y:S01]  /*6d30*/  ISETP.NE.AND.EX P0, PT, RZ, UR5, PT, P0 ;  /* 0x00000005ff007c0c */ /* 0x000fe2000bf05300 */
[----:B------:R-:W-:-:S12]  /*6d40*/  IMAD.MOV.U32 R3, RZ, RZ, R17 ;  /* 0x000000ffff037224 */ /* 0x000fd800078e0011 */
[----:B------:R-:W-:Y:S05]  /*6d50*/  @!P0 BRA `(.L_x_121) ;  /* 0x0000000000288947 */ /* 0x000fea0003800000 */
[----:B------:R-:W-:Y:S02]  /*6d60*/  ULDC UR6, c[0x0][0x634] ;  /* 0x00018d0000067ab9 */ /* 0x000fe40000000800 */
[----:B------:R-:W-:-:S05]  /*6d70*/  IADD3 R7, P0, R18, UR6, RZ ;  /* 0x0000000612077c10 */ /* 0x000fca000ff1e0ff */
[----:B------:R-:W-:-:S04]  /*6d80*/  IMAD.X R9, RZ, RZ, R17, P0 ;  /* 0x000000ffff097224 */ /* 0x000fc800000e0611 */
[----:B------:R-:W-:-:S04]  /*6d90*/  IMAD.WIDE.U32 R4, R9, UR4, RZ ;  /* 0x0000000409047c25 */ /* 0x000fc8000f8e00ff */
[----:B------:R-:W-:-:S04]  /*6da0*/  IMAD.WIDE.U32 R4, P0, R7, UR5, R4 ;  /* 0x0000000507047c25 */ /* 0x000fc8000f800004 */
[----:B------:R-:W-:-:S04]  /*6db0*/  IMAD.WIDE.U32 R6, R7, UR4, RZ ;  /* 0x0000000407067c25 */ /* 0x000fc8000f8e00ff */
[----:B------:R-:W-:Y:S01]  /*6dc0*/  IMAD.X R3, RZ, RZ, RZ, P0 ;  /* 0x000000ffff037224 */ /* 0x000fe200000e06ff */
[----:B------:R-:W-:Y:S01]  /*6dd0*/  IADD3 RZ, P0, R7, R4, RZ ;  /* 0x0000000407ff7210 */ /* 0x000fe20007f1e0ff */
[----:B------:R-:W-:-:S04]  /*6de0*/  IMAD.MOV.U32 R2, RZ, RZ, R5 ;  /* 0x000000ffff027224 */ /* 0x000fc800078e0005 */
[----:B------:R-:W-:-:S08]  /*6df0*/  IMAD.WIDE.U32.X R2, R9, UR5, R2, P0 ;  /* 0x0000000509027c25 */ /* 0x000fd000080e0402 */
.L_x_121:
[--C-:B------:R-:W-:Y:S01]  /*6e00*/  SHF.R.U64 R30, R2, UR7, R3.reuse ;  /* 0x00000007021e7c19 */ /* 0x100fe20008001203 */
[----:B------:R-:W-:Y:S01]  /*6e10*/  ULDC.64 UR4, c[0x0][0x620] ;  /* 0x0001880000047ab9 */ /* 0x000fe20000000a00 */
[----:B------:R-:W-:Y:S01]  /*6e20*/  SHF.R.U32.HI R2, RZ, UR7, R3 ;  /* 0x00000007ff027c19 */ /* 0x000fe20008011603 */
[----:B------:R-:W-:Y:S01]  /*6e30*/  IMAD.MOV.U32 R3, RZ, RZ, R17 ;  /* 0x000000ffff037224 */ /* 0x000fe200078e0011 */
[----:B------:R-:W-:Y:S01]  /*6e40*/  IADD3 R5, P0, RZ, -R30, RZ ;  /* 0x8000001eff057210 */ /* 0x000fe20007f1e0ff */
[----:B------:R-:W2:Y:S01]  /*6e50*/  LDC R15, c[0x0][0x144] ;  /* 0x00005100ff0f7b82 */ /* 0x000ea20000000800 */
[----:B0-----:R-:W-:Y:S01]  /*6e60*/  I2FP.F32.U32 R6, R8 ;  /* 0x0000000800067245 */ /* 0x001fe20000201000 */
[----:B------:R-:W-:Y:S01]  /*6e70*/  ULDC.64 UR8, c[0x0][0x640] ;  /* 0x0001900000087ab9 */ /* 0x000fe20000000a00 */
[----:B------:R-:W-:Y:S01]  /*6e80*/  ULDC UR6, c[0x0][0x608] ;  /* 0x0001820000067ab9 */ /* 0x000fe20000000800 */
[----:B------:R-:W-:Y:S01]  /*6e90*/  IMAD.X R2, RZ, RZ, ~R2, P0 ;  /* 0x000000ffff027224 */ /* 0x000fe200000e0e02 */
[----:B------:R-:W-:-:S03]  /*6ea0*/  ISETP.NE.U32.AND P0, PT, RZ, UR8, PT ;  /* 0x00000008ff007c0c */ /* 0x000fc6000bf05070 */
[----:B------:R-:W-:Y:S01]  /*6eb0*/  IMAD R4, R2, UR4, RZ ;  /* 0x0000000402047c24 */ /* 0x000fe2000f8e02ff */
[----:B------:R-:W0:Y:S01]  /*6ec0*/  LDC R7, c[0x0][0x148] ;  /* 0x00005200ff077b82 */ /* 0x000e220000000800 */
[----:B------:R-:W-:Y:S01]  /*6ed0*/  IMAD.MOV.U32 R2, RZ, RZ, R18 ;  /* 0x000000ffff027224 */ /* 0x000fe200078e0012 */
[----:B------:R-:W-:-:S03]  /*6ee0*/  ISETP.NE.AND.EX P0, PT, RZ, UR9, PT, P0 ;  /* 0x00000009ff007c0c */ /* 0x000fc6000bf05300 */
[----:B------:R-:W-:Y:S01]  /*6ef0*/  IMAD.WIDE.U32 R2, R5, UR4, R2 ;  /* 0x0000000405027c25 */ /* 0x000fe2000f8e0002 */
[----:B------:R-:W-:-:S03]  /*6f00*/  ULDC UR4, c[0x0][0x150] ;  /* 0x0000540000047ab9 */ /* 0x000fc60000000800 */
[----:B------:R-:W-:Y:S02]  /*6f10*/  IMAD R5, R5, UR5, R4 ;  /* 0x0000000505057c24 */ /* 0x000fe4000f8e0204 */
[----:B------:R-:W-:Y:S01]  /*6f20*/  FMUL R4, R6, UR4 ;  /* 0x0000000406047c20 */ /* 0x000fe20008400000 */
[----:B------:R-:W-:Y:S01]  /*6f30*/  ULDC UR4, c[0x0][0x618] ;  /* 0x0001860000047ab9 */ /* 0x000fe20000000800 */
[----:B------:R-:W-:Y:S01]  /*6f40*/  ULDC UR5, c[0x0][0x154] ;  /* 0x0000550000057ab9 */ /* 0x000fe20000000800 */
[----:B------:R-:W-:-:S03]  /*6f50*/  IMAD.IADD R3, R3, 0x1, R5 ;  /* 0x0000000103037824 */ /* 0x000fc600078e0205 */
[----:B------:R-:W3:Y:S02]  /*6f60*/  F2I.U32.TRUNC.NTZ R4, R4 ;  /* 0x0000000400047305 */ /* 0x000ee4000020f000 */
[--C-:B------:R-:W-:Y:S02]  /*6f70*/  SHF.R.U64 R6, R2, UR4, R3.reuse ;  /* 0x0000000402067c19 */ /* 0x100fe40008001203 */
[----:B-1----:R-:W-:Y:S02]  /*6f80*/  I2FP.F32.U32 R2, R0 ;  /* 0x0000000000027245 */ /* 0x002fe40000201000 */
[----:B------:R-:W-:Y:S01]  /*6f90*/  SHF.R.U32.HI R3, RZ, UR4, R3 ;  /* 0x00000004ff037c19 */ /* 0x000fe20008011603 */
[----:B------:R-:W-:Y:S02]  /*6fa0*/  ULDC UR4, c[0x0][0x658] ;  /* 0x0001960000047ab9 */ /* 0x000fe40000000800 */
[----:B------:R-:W-:Y:S01]  /*6fb0*/  FMUL R11, R2, UR5 ;  /* 0x00000005020b7c20 */ /* 0x000fe20008400000 */
[----:B------:R-:W-:-:S02]  /*6fc0*/  SHF.R.U64 R10, R6, UR6, R3 ;  /* 0x00000006060a7c19 */ /* 0x000fc40008001203 */
[----:B------:R-:W-:-:S03]  /*6fd0*/  SHF.R.U32.HI R3, RZ, UR6, R3 ;  /* 0x00000006ff037c19 */ /* 0x000fc60008011603 */
[----:B------:R-:W1:Y:S01]  /*6fe0*/  F2I.U32.TRUNC.NTZ R11, R11 ;  /* 0x0000000b000b7305 */ /* 0x000e62000020f000 */
[--C-:B------:R-:W-:Y:S01]  /*6ff0*/  SHF.R.U64 R9, R10, UR4, R3.reuse ;  /* 0x000000040a097c19 */ /* 0x100fe20008001203 */
[----:B---3--:R-:W-:Y:S01]  /*7000*/  IMAD.MOV R4, RZ, RZ, -R4 ;  /* 0x000000ffff047224 */ /* 0x008fe200078e0a04 */
[----:B------:R-:W-:-:S03]  /*7010*/  SHF.R.U32.HI R13, RZ, UR4, R3 ;  /* 0x00000004ff0d7c19 */ /* 0x000fc60008011603 */
[----:B--2---:R-:W-:Y:S02]  /*7020*/  IMAD R8, R15, R4, R8 ;  /* 0x000000040f087224 */ /* 0x004fe400078e0208 */
[----:B------:R-:W-:Y:S02]  /*7030*/  IMAD.MOV.U32 R2, RZ, RZ, R9 ;  /* 0x000000ffff027224 */ /* 0x000fe400078e0009 */
[----:B------:R-:W-:Y:S01]  /*7040*/  IMAD.MOV.U32 R3, RZ, RZ, R13 ;  /* 0x000000ffff037224 */ /* 0x000fe200078e000d */
[----:B------:R-:W-:Y:S06]  /*7050*/  @!P0 BRA `(.L_x_122) ;  /* 0x0000000000288947 */ /* 0x000fec0003800000 */
[----:B------:R-:W-:Y:S02]  /*7060*/  ULDC UR4, c[0x0][0x64c] ;  /* 0x0001930000047ab9 */ /* 0x000fe40000000800 */
[----:B------:R-:W-:-:S05]  /*7070*/  IADD3 R3, P0, R9, UR4, RZ ;  /* 0x0000000409037c10 */ /* 0x000fca000ff1e0ff */
[----:B------:R-:W-:-:S04]  /*7080*/  IMAD.X R13, RZ, RZ, R13, P0 ;  /* 0x000000ffff0d7224 */ /* 0x000fc800000e060d */
[----:B------:R-:W-:-:S04]  /*7090*/  IMAD.WIDE.U32 R4, R13, UR8, RZ ;  /* 0x000000080d047c25 */ /* 0x000fc8000f8e00ff */
[----:B------:R-:W-:-:S04]  /*70a0*/  IMAD.WIDE.U32 R4, P0, R3, UR9, R4 ;  /* 0x0000000903047c25 */ /* 0x000fc8000f800004 */
[----:B------:R-:W-:-:S04]  /*70b0*/  IMAD.WIDE.U32 R2, R3, UR8, RZ ;  /* 0x0000000803027c25 */ /* 0x000fc8000f8e00ff */
[----:B------:R-:W-:Y:S01]  /*70c0*/  IMAD.MOV.U32 R2, RZ, RZ, R5 ;  /* 0x000000ffff027224 */ /* 0x000fe200078e0005 */
[----:B------:R-:W-:Y:S01]  /*70d0*/  IADD3 RZ, P1, R3, R4, RZ ;  /* 0x0000000403ff7210 */ /* 0x000fe20007f3e0ff */
[----:B------:R-:W-:-:S04]  /*70e0*/  IMAD.X R3, RZ, RZ, RZ, P0 ;  /* 0x000000ffff037224 */ /* 0x000fc800000e06ff */
[----:B------:R-:W-:-:S08]  /*70f0*/  IMAD.WIDE.U32.X R2, R13, UR9, R2, P1 ;  /* 0x000000090d027c25 */ /* 0x000fd000088e0402 */
.L_x_122:
[----:B------:R-:W2:Y:S01]  /*7100*/  LDC R4, c[0x0][0x65c] ;  /* 0x00019700ff047b82 */ /* 0x000ea20000000800 */
[----:B------:R-:W-:Y:S01]  /*7110*/  ULDC UR4, c[0x0][0x648] ;  /* 0x0001920000047ab9 */ /* 0x000fe20000000800 */
[----:B-1----:R-:W-:Y:S01]  /*7120*/  IMAD.MOV R11, RZ, RZ, -R11 ;  /* 0x000000ffff0b7224 */ /* 0x002fe200078e0a0b */
[----:B------:R-:W-:Y:S01]  /*7130*/  SHF.R.U64 R3, R2, UR4, R3 ;  /* 0x0000000402037c19 */ /* 0x000fe20008001203 */
[----:B------:R-:W-:Y:S01]  /*7140*/  ULDC UR4, c[0x0][0x638] ;  /* 0x00018e0000047ab9 */ /* 0x000fe20000000800 */
[----:B------:R-:W-:Y:S01]  /*7150*/  LOP3.LUT R10, R10, UR38, RZ, 0xc0, !PT ;  /* 0x000000260a0a7c12 */ /* 0x000fe2000f8ec0ff */
[----:B------:R-:W-:Y:S01]  /*7160*/  ULDC UR5, c[0x0][0x610] ;  /* 0x0001840000057ab9 */ /* 0x000fe20000000800 */
[----:B------:R-:W-:Y:S02]  /*7170*/  LOP3.LUT R6, R6, UR39, RZ, 0xc0, !PT ;  /* 0x0000002706067c12 */ /* 0x000fe4000f8ec0ff */
[----:B--2---:R-:W-:-:S13]  /*7180*/  ISETP.NE.AND P0, PT, R4, 0x1, PT ;  /* 0x000000010400780c */ /* 0x004fda0003f05270 */
[----:B0-----:R-:W-:Y:S02]  /*7190*/  @P0 IMAD R8, R7, R11, R0 ;  /* 0x0000000b07080224 */ /* 0x001fe400078e0200 */
[----:B------:R-:W-:Y:S02]  /*71a0*/  IMAD.MOV R0, RZ, RZ, -R3 ;  /* 0x000000ffff007224 */ /* 0x000fe400078e0a03 */
[----:B------:R-:W-:Y:S02]  /*71b0*/  IMAD R3, R3, UR37, R10 ;  /* 0x0000002503037c24 */ /* 0x000fe4000f8e020a */
[----:B------:R-:W-:Y:S01]  /*71c0*/  IMAD R9, R0, UR4, R9 ;  /* 0x0000000400097c24 */ /* 0x000fe2000f8e0209 */
[----:B------:R-:W-:Y:S01]  /*71d0*/  ULDC UR4, c[0x0][0x600] ;  /* 0x0001800000047ab9 */ /* 0x000fe20000000800 */
[----:B------:R-:W-:Y:S02]  /*71e0*/  IMAD R8, R3, UR5, R8 ;  /* 0x0000000503087c24 */ /* 0x000fe4000f8e0208 */
[----:B------:R-:W-:-:S02]  /*71f0*/  IMAD R9, R9, UR4, R6 ;  /* 0x0000000409097c24 */ /* 0x000fc4000f8e0206 */
[----:B------:R-:W-:-:S03]  /*7200*/  IMAD.MOV.U32 R0, RZ, RZ, 0x1 ;  /* 0x00000001ff007424 */ /* 0x000fc600078e00ff */
[----:B------:R-:W-:Y:S02]  /*7210*/  SEL R31, R9, R8, !P0 ;  /* 0x00000008091f7207 */ /* 0x000fe40004000000 */
[----:B------:R-:W-:-:S07]  /*7220*/  SEL R32, R8, R9, !P0 ;  /* 0x0000000908207207 */ /* 0x000fce0004000000 */
.L_x_120:
[----:B------:R-:W-:Y:S05]  /*7230*/  BSYNC B0 ;  /* 0x0000000000007941 */ /* 0x000fea0003800000 */
.L_x_119:
[----:B------:R-:W-:-:S13]  /*7240*/  LOP3.LUT P0, RZ, R0, 0xff, RZ, 0xc0, !PT ;  /* 0x000000ff00ff7812 */ /* 0x000fda000780c0ff */
[----:B------:R-:W-:Y:S05]  /*7250*/  @P0 BRA `(.L_x_123) ;  /* 0xffffffec00640947 */ /* 0x000fea000383ffff */
[----:B------:R-:W-:Y:S05]  /*7260*/  BSYNC B7 ;  /* 0x0000000000077941 */ /* 0x000fea0003800000 */
.L_x_109:
[----:B------:R-:W-:-:S03]  /*7270*/  UMOV UR4, 0xffffffff ;  /* 0xffffffff00047882 */ /* 0x000fc60000000000 */
[----:B------:R-:W-:Y:S05]  /*7280*/  BRA.DIV UR4, `(.L_x_124) ;  /* 0x0000000604487947 */ /* 0x000fea000b800000 */
[----:B------:R-:W-:-:S13]  /*7290*/  ELECT P6, URZ, PT ;  /* 0x00000000003f782f */ /* 0x000fda00038c0000 */
.L_x_140:
[----:B------:R-:W-:Y:S04]  /*72a0*/  BSSY B0, `(.L_x_125) ;  /* 0x000002b000007945 */ /* 0x000fe80003800000 */
[----:B------:R-:W-:Y:S05]  /*72b0*/  @!P6 BRA `(.L_x_126) ;  /* 0x0000000000a4e947 */ /* 0x000fea0003800000 */
[----:B------:R-:W-:-:S04]  /*72c0*/  LOP3.LUT R16, R16, 0x2, RZ, 0xfc, !PT ;  /* 0x0000000210107812 */ /* 0x000fc800078efcff */
[----:B------:R-:W-:-:S13]  /*72d0*/  ISETP.NE.AND P0, PT, R16, 0x3, PT ;  /* 0x000000031000780c */ /* 0x000fda0003f05270 */
[----:B------:R-:W-:Y:S05]  /*72e0*/  @!P0 BRA `(.L_x_127) ;  /* 0x0000000000048947 */ /* 0x000fea0003800000 */
[----:B------:R-:W-:Y:S01]  /*72f0*/  BPT.TRAP 0x1 ;  /* 0x000000040000795c */ /* 0x000fe20000300000 */
.L_x_127:
[----:B------:R-:W0:Y:S01]  /*7300*/  S2R R3, SR_CgaCtaId ;  /* 0x0000000000037919 */ /* 0x000e220000008800 */
[----:B------:R-:W-:Y:S02]  /*7310*/  MOV R0, 0x400 ;  /* 0x0000040000007802 */ /* 0x000fe40000000f00 */
[----:B------:R-:W-:Y:S02]  /*7320*/  SHF.L.U32 R2, R25, 0x1f, RZ ;  /* 0x0000001f19027819 */ /* 0x000fe400000006ff */
[----:B0-----:R-:W-:-:S05]  /*7330*/  LEA R3, R3, R0, 0x18 ;  /* 0x0000000003037211 */ /* 0x001fca00078ec0ff */
[----:B------:R-:W-:-:S04]  /*7340*/  VIADD R3, R3, 0x20 ;  /* 0x0000002003037836 */ /* 0x000fc80000000000 */
[C---:B------:R-:W-:Y:S02]  /*7350*/  IMAD R5, R24.reuse, 0x8, R3 ;  /* 0x0000000818057824 */ /* 0x040fe400078e0203 */
[----:B------:R-:W-:Y:S02]  /*7360*/  VIADD R24, R24, 0x1 ;  /* 0x0000000118187836 */ /* 0x000fe40000000000 */
[----:B------:R-:W0:Y:S03]  /*7370*/  SYNCS.PHASECHK.TRANS64.TRYWAIT P0, [R5+URZ], R2 ;  /* 0x00000002050075a7 */ /* 0x000e26000800017f */
[----:B------:R-:W-:-:S04]  /*7380*/  ISETP.NE.AND P1, PT, R24, 0x4, PT ;  /* 0x000000041800780c */ /* 0x000fc80003f25270 */
[----:B------:R-:W-:Y:S02]  /*7390*/  SEL R0, RZ, 0x1, P1 ;  /* 0x00000001ff007807 */ /* 0x000fe40000800000 */
[----:B------:R-:W-:Y:S02]  /*73a0*/  SEL R24, R24, RZ, P1 ;  /* 0x000000ff18187207 */ /* 0x000fe40000800000 */
[----:B------:R-:W-:-:S03]  /*73b0*/  LOP3.LUT R25, R25, R0, RZ, 0x3c, !PT ;  /* 0x0000000019197212 */ /* 0x000fc600078e3cff */
[----:B------:R-:W-:Y:S01]  /*73c0*/  IMAD R7, R24, 0x8, R3 ;  /* 0x0000000818077824 */ /* 0x000fe200078e0203 */
[----:B------:R-:W-:Y:S01]  /*73d0*/  SHF.L.U32 R4, R25, 0x1f, RZ ;  /* 0x0000001f19047819 */ /* 0x000fe200000006ff */
[----:B0-----:R-:W-:Y:S06]  /*73e0*/  @!P0 BRA `(.L_x_128) ;  /* 0x0000000400108947 */ /* 0x001fec0003800000 */
.L_x_141:
[----:B------:R-:W1:Y:S01]  /*73f0*/  SYNCS.PHASECHK.TRANS64.TRYWAIT P0, [R7+URZ], R4 ;  /* 0x00000004070075a7 */ /* 0x000e62000800017f */
[----:B------:R-:W-:-:S05]  /*7400*/  VIADD R0, R24, 0x1 ;  /* 0x0000000118007836 */ /* 0x000fca0000000000 */
[----:B------:R-:W-:-:S04]  /*7410*/  ISETP.NE.AND P1, PT, R0, 0x4, PT ;  /* 0x000000040000780c */ /* 0x000fc80003f25270 */
[----:B0-----:R-:W-:Y:S02]  /*7420*/  SEL R2, RZ, 0x1, P1 ;  /* 0x00000001ff027807 */ /* 0x001fe40000800000 */
[----:B------:R-:W-:Y:S02]  /*7430*/  SEL R0, R0, RZ, P1 ;  /* 0x000000ff00007207 */ /* 0x000fe40000800000 */
[----:B------:R-:W-:-:S03]  /*7440*/  LOP3.LUT R25, R25, R2, RZ, 0x3c, !PT ;  /* 0x0000000219197212 */ /* 0x000fc600078e3cff */
[----:B------:R-:W-:Y:S01]  /*7450*/  IMAD R6, R0, 0x8, R3 ;  /* 0x0000000800067824 */ /* 0x000fe200078e0203 */
[----:B------:R-:W-:Y:S01]  /*7460*/  SHF.L.U32 R5, R25, 0x1f, RZ ;  /* 0x0000001f19057819 */ /* 0x000fe200000006ff */
[----:B-1----:R-:W-:Y:S06]  /*7470*/  @!P0 BRA `(.L_x_129) ;  /* 0x0000000400008947 */ /* 0x002fec0003800000 */
.L_x_142:
[----:B------:R-:W1:Y:S01]  /*7480*/  SYNCS.PHASECHK.TRANS64.TRYWAIT P0, [R6+URZ], R5 ;  /* 0x00000005060075a7 */ /* 0x000e62000800017f */
[----:B------:R-:W-:-:S05]  /*7490*/  VIADD R0, R0, 0x1 ;  /* 0x0000000100007836 */ /* 0x000fca0000000000 */
[----:B------:R-:W-:-:S04]  /*74a0*/  ISETP.NE.AND P1, PT, R0, 0x4, PT ;  /* 0x000000040000780c */ /* 0x000fc80003f25270 */
[----:B------:R-:W-:Y:S02]  /*74b0*/  SEL R2, RZ, 0x1, P1 ;  /* 0x00000001ff027807 */ /* 0x000fe40000800000 */
[----:B------:R-:W-:Y:S02]  /*74c0*/  SEL R0, R0, RZ, P1 ;  /* 0x000000ff00007207 */ /* 0x000fe40000800000 */
[----:B------:R-:W-:Y:S01]  /*74d0*/  LOP3.LUT R2, R25, R2, RZ, 0x3c, !PT ;  /* 0x0000000219027212 */ /* 0x000fe200078e3cff */
[----:B-1----:R-:W-:Y:S06]  /*74e0*/  @!P0 BRA `(.L_x_130) ;  /* 0x0000000000f88947 */ /* 0x002fec0003800000 */
.L_x_143:
[----:B------:R-:W-:Y:S01]  /*74f0*/  IMAD R3, R0, 0x8, R3 ;  /* 0x0000000800037824 */ /* 0x000fe200078e0203 */
[----:B------:R-:W-:-:S07]  /*7500*/  SHF.L.U32 R0, R2, 0x1f, RZ ;  /* 0x0000001f02007819 */ /* 0x000fce00000006ff */
.L_x_131:
[----:B--2---:R2:W3:Y:S02]  /*7510*/  SYNCS.PHASECHK.TRANS64.TRYWAIT P0, [R3+URZ], R0 ;  /* 0x00000000030075a7 */ /* 0x0044e4000800017f */
[----:B---3--:R-:W-:Y:S05]  /*7520*/  @!P0 NANOSLEEP.SYNCS 0x989680 ;  /* 0x009896800000895d */ /* 0x008fea0003900000 */
[----:B------:R-:W3:Y:S02]  /*7530*/  @!P0 SYNCS.PHASECHK.TRANS64 P0, [R3+URZ], R0 ;  /* 0x00000000030085a7 */ /* 0x000ee4000800007f */
[----:B---3--:R-:W-:Y:S05]  /*7540*/  @!P0 BRA `(.L_x_131) ;  /* 0xfffffffc00f08947 */ /* 0x008fea000383ffff */
.L_x_126:
[----:B------:R-:W-:Y:S05]  /*7550*/  BSYNC B0 ;  /* 0x0000000000007941 */ /* 0x000fea0003800000 */
.L_x_125:
[----:B------:R-:W-:Y:S05]  /*7560*/  EXIT ;  /* 0x000000000000794d */ /* 0x000fea0003800000 */
.L_x_16:
[----:B------:R-:W-:Y:S02]  /*7570*/  IMAD.MOV.U32 R13, RZ, RZ, R2 ;  /* 0x000000ffff0d7224 */ /* 0x000fe400078e0002 */
[----:B------:R-:W-:Y:S02]  /*7580*/  IMAD.MOV.U32 R12, RZ, RZ, RZ ;  /* 0x000000ffff0c7224 */ /* 0x000fe400078e00ff */
[----:B------:R-:W-:Y:S02]  /*7590*/  IMAD.MOV.U32 R11, RZ, RZ, 0x1f ;  /* 0x0000001fff0b7424 */ /* 0x000fe400078e00ff */
[----:B------:R-:W-:-:S07]  /*75a0*/  IMAD.MOV.U32 R15, RZ, RZ, -0x1 ;  /* 0xffffffffff0f7424 */ /* 0x000fce00078e00ff */
[----:B-----5:R-:W-:Y:S05]  /*75b0*/  WARPSYNC.COLLECTIVE R15, `(.L_x_132) ;  /* 0x000000000f087348 */ /* 0x020fea0003c00000 */
[----:B------:R0:W1:Y:S02]  /*75c0*/  SHFL.IDX P6, R14, R13, R12, R11 ;  /* 0x0000000c0d0e7389 */ /* 0x00006400000c000b */
[----:B01---5:R-:W-:Y:S01]  /*75d0*/  ENDCOLLECTIVE ;  /* 0x000000000000791b */ /* 0x023fe20003800000 */
.L_x_132:
[----:B------:R-:W-:Y:S05]  /*75e0*/  BRA `(.L_x_133) ;  /* 0xffffffa000047947 */ /* 0x000fea000383ffff */
.L_x_20:
[----:B-1----:R1:W2:Y:S02]  /*75f0*/  SYNCS.PHASECHK.TRANS64.TRYWAIT P1, [R3+URZ], R0 ;  /* 0x00000000030075a7 */ /* 0x0022a4000802017f */
[----:B--2---:R-:W-:Y:S05]  /*7600*/  @!P1 NANOSLEEP.SYNCS 0x989680 ;  /* 0x009896800000995d */ /* 0x004fea0003900000 */
[----:B------:R-:W2:Y:S02]  /*7610*/  @!P1 SYNCS.PHASECHK.TRANS64 P1, [R3+URZ], R0 ;  /* 0x00000000030095a7 */ /* 0x000ea4000802007f */
[----:B--2---:R-:W-:Y:S05]  /*7620*/  @!P1 BRA `(.L_x_20) ;  /* 0xfffffffc00f09947 */ /* 0x004fea000383ffff */
[----:B------:R-:W-:Y:S05]  /*7630*/  BRA `(.L_x_19) ;  /* 0xffffffa000207947 */ /* 0x000fea000383ffff */
.L_x_25:
[----:B0-----:R0:W1:Y:S02]  /*7640*/  SYNCS.PHASECHK.TRANS64.TRYWAIT P1, [R3+URZ], R6 ;  /* 0x00000006030075a7 */ /* 0x001064000802017f */
[----:B-1----:R-:W-:Y:S05]  /*7650*/  @!P1 NANOSLEEP.SYNCS 0x989680 ;  /* 0x009896800000995d */ /* 0x002fea0003900000 */
[----:B------:R-:W1:Y:S02]  /*7660*/  @!P1 SYNCS.PHASECHK.TRANS64 P1, [R3+URZ], R6 ;  /* 0x00000006030095a7 */ /* 0x000e64000802007f */
[----:B-1----:R-:W-:Y:S05]  /*7670*/  @!P1 BRA `(.L_x_25) ;  /* 0xfffffffc00f09947 */ /* 0x002fea000383ffff */
[----:B------:R-:W-:Y:S05]  /*7680*/  BRA `(.L_x_24) ;  /* 0xffffffa400d47947 */ /* 0x000fea000383ffff */
.L_x_33:
[----:B------:R0:W0:Y:S02]  /*7690*/  SYNCS.PHASECHK.TRANS64.TRYWAIT P1, [R8+URZ], R9 ;  /* 0x00000009080075a7 */ /* 0x000024000802017f */
[----:B0-----:R-:W-:Y:S05]  /*76a0*/  @!P1 NANOSLEEP.SYNCS 0x989680 ;  /* 0x009896800000995d */ /* 0x001fea0003900000 */
[----:B------:R-:W0:Y:S02]  /*76b0*/  @!P1 SYNCS.PHASECHK.TRANS64 P1, [R8+URZ], R9 ;  /* 0x00000009080095a7 */ /* 0x000e24000802007f */
[----:B0-----:R-:W-:Y:S05]  /*76c0*/  @!P1 BRA `(.L_x_33) ;  /* 0xfffffffc00f09947 */ /* 0x001fea000383ffff */
[----:B------:R-:W-:Y:S05]  /*76d0*/  BRA `(.L_x_32) ;  /* 0xffffffac00e07947 */ /* 0x000fea000383ffff */
.L_x_110:
[----:B------:R-:W-:Y:S01]  /*76e0*/  BSSY B0, `(.L_x_134) ;  /* 0x0000006000007945 */ /* 0x000fe20003800000 */
[----:B------:R-:W-:-:S07]  /*76f0*/  IMAD.MOV.U32 R15, RZ, RZ, -0x1 ;  /* 0xffffffffff0f7424 */ /* 0x000fce00078e00ff */
[----:B------:R-:W-:Y:S05]  /*7700*/  WARPSYNC.COLLECTIVE R15, `(.L_x_135) ;  /* 0x000000000f0c7348 */ /* 0x000fea0003c00000 */
[----:B------:R-:W-:Y:S02]  /*7710*/  ELECT P6, UR62, PT ;  /* 0x00000000003e782f */ /* 0x000fe400038c0000 */
[----:B------:R-:W-:Y:S01]  /*7720*/  MOV R14, UR62 ;  /* 0x0000003e000e7c02 */ /* 0x000fe20008000f00 */
[----:B------:R-:W-:Y:S10]  /*7730*/  ENDCOLLECTIVE ;  /* 0x000000000000791b */ /* 0x000ff40003800000 */
.L_x_135:
[----:B------:R-:W-:Y:S05]  /*7740*/  BSYNC B0 ;  /* 0x0000000000007941 */ /* 0x000fea0003800000 */
.L_x_134:
[----:B------:R-:W-:Y:S05]  /*7750*/  BRA `(.L_x_136) ;  /* 0xffffffe800307947 */ /* 0x000fea000383ffff */
.L_x_115:
[----:B0-----:R0:W1:Y:S02]  /*7760*/  SYNCS.PHASECHK.TRANS64.TRYWAIT P0, [R37+URZ+0x20], R0 ;  /* 0x00002000250075a7 */ /* 0x001064000800017f */
[----:B-1----:R-:W-:Y:S05]  /*7770*/  @!P0 NANOSLEEP.SYNCS 0x989680 ;  /* 0x009896800000895d */ /* 0x002fea0003900000 */
[----:B------:R-:W1:Y:S02]  /*7780*/  @!P0 SYNCS.PHASECHK.TRANS64 P0, [R37+URZ+0x20], R0 ;  /* 0x00002000250085a7 */ /* 0x000e64000800007f */
[----:B-1----:R-:W-:Y:S05]  /*7790*/  @!P0 BRA `(.L_x_115) ;  /* 0xfffffffc00f08947 */ /* 0x002fea000383ffff */
[----:B------:R-:W-:Y:S05]  /*77a0*/  BRA `(.L_x_137) ;  /* 0xffffffec00387947 */ /* 0x000fea000383ffff */
.L_x_124:
[----:B------:R-:W-:Y:S01]  /*77b0*/  BSSY B0, `(.L_x_138) ;  /* 0x0000006000007945 */ /* 0x000fe20003800000 */
[----:B------:R-:W-:-:S07]  /*77c0*/  IMAD.MOV.U32 R15, RZ, RZ, -0x1 ;  /* 0xffffffffff0f7424 */ /* 0x000fce00078e00ff */
[----:B------:R-:W-:Y:S05]  /*77d0*/  WARPSYNC.COLLECTIVE R15, `(.L_x_139) ;  /* 0x000000000f0c7348 */ /* 0x000fea0003c00000 */
[----:B------:R-:W-:Y:S02]  /*77e0*/  ELECT P6, UR62, PT ;  /* 0x00000000003e782f */ /* 0x000fe400038c0000 */
[----:B------:R-:W-:Y:S01]  /*77f0*/  MOV R14, UR62 ;  /* 0x0000003e000e7c02 */ /* 0x000fe20008000f00 */
[----:B------:R-:W-:Y:S10]  /*7800*/  ENDCOLLECTIVE ;  /* 0x000000000000791b */ /* 0x000ff40003800000 */
.L_x_139:
[----:B------:R-:W-:Y:S05]  /*7810*/  BSYNC B0 ;  /* 0x0000000000007941 */ /* 0x000fea0003800000 */
.L_x_138:
[----:B------:R-:W-:Y:S05]  /*7820*/  BRA `(.L_x_140) ;  /* 0xfffffff8009c7947 */ /* 0x000fea000383ffff */
.L_x_128:
[----:B0-----:R0:W1:Y:S02]  /*7830*/  SYNCS.PHASECHK.TRANS64.TRYWAIT P0, [R5+URZ], R2 ;  /* 0x00000002050075a7 */ /* 0x001064000800017f */
[----:B-1----:R-:W-:Y:S05]  /*7840*/  @!P0 NANOSLEEP.SYNCS 0x989680 ;  /* 0x009896800000895d */ /* 0x002fea0003900000 */
[----:B------:R-:W1:Y:S02]  /*7850*/  @!P0 SYNCS.PHASECHK.TRANS64 P0, [R5+URZ], R2 ;  /* 0x00000002050085a7 */ /* 0x000e64000800007f */
[----:B-1----:R-:W-:Y:S05]  /*7860*/  @!P0 BRA `(.L_x_128) ;  /* 0xfffffffc00f08947 */ /* 0x002fea000383ffff */
[----:B------:R-:W-:Y:S05]  /*7870*/  BRA `(.L_x_141) ;  /* 0xfffffff800dc7947 */ /* 0x000fea000383ffff */
.L_x_129:
[----:B0-----:R0:W1:Y:S02]  /*7880*/  SYNCS.PHASECHK.TRANS64.TRYWAIT P0, [R7+URZ], R4 ;  /* 0x00000004070075a7 */ /* 0x001064000800017f */
[----:B-1----:R-:W-:Y:S05]  /*7890*/  @!P0 NANOSLEEP.SYNCS 0x989680 ;  /* 0x009896800000895d */ /* 0x002fea0003900000 */
[----:B------:R-:W1:Y:S02]  /*78a0*/  @!P0 SYNCS.PHASECHK.TRANS64 P0, [R7+URZ], R4 ;  /* 0x00000004070085a7 */ /* 0x000e64000800007f */
[----:B-1----:R-:W-:Y:S05]  /*78b0*/  @!P0 BRA `(.L_x_129) ;  /* 0xfffffffc00f08947 */ /* 0x002fea000383ffff */
[----:B------:R-:W-:Y:S05]  /*78c0*/  BRA `(.L_x_142) ;  /* 0xfffffff800ec7947 */ /* 0x000fea000383ffff */
.L_x_130:
[----:B-1----:R1:W2:Y:S02]  /*78d0*/  SYNCS.PHASECHK.TRANS64.TRYWAIT P0, [R6+URZ], R5 ;  /* 0x00000005060075a7 */ /* 0x0022a4000800017f */
[----:B--2---:R-:W-:Y:S05]  /*78e0*/  @!P0 NANOSLEEP.SYNCS 0x989680 ;  /* 0x009896800000895d */ /* 0x004fea0003900000 */
[----:B------:R-:W2:Y:S02]  /*78f0*/  @!P0 SYNCS.PHASECHK.TRANS64 P0, [R6+URZ], R5 ;  /* 0x00000005060085a7 */ /* 0x000ea4000800007f */
[----:B--2---:R-:W-:Y:S05]  /*7900*/  @!P0 BRA `(.L_x_130) ;  /* 0xfffffffc00f08947 */ /* 0x004fea000383ffff */
[----:B------:R-:W-:Y:S05]  /*7910*/  BRA `(.L_x_143) ;  /* 0xfffffff800f47947 */ /* 0x000fea000383ffff */
.L_x_144:
[----:B------:R-:W-:-:S00]  /*7920*/  BRA `(.L_x_144) ;  /* 0xfffffffc00fc7947 */ /* 0x000fc0000383ffff */
[----:B------:R-:W-:-:S00]  /*7930*/  NOP ;  /* 0x0000000000007918 */ /* 0x000fc00000000000 */
        /* <DEDUP_REMOVED lines=12> */
.L_x_145:


//--------------------- .nv.global.init           --------------------------
	.section	.nv.global.init,"aw",@progbits
.nv.global.init:
	.type		$str$24,@object
	.size		$str$24,($str$25 - $str$24)
$str$24:
        /*0000*/ 	.byte	0x28, 0x61, 0x64, 0x64, 0x72, 0x65, 0x73, 0x73, 0x20, 0x26, 0x20, 0x6d, 0x61, 0x73, 0x6b, 0x29
        /*0010*/ 	.byte	0x20, 0x3d, 0x3d, 0x20, 0x30, 0x00
	.type		$str$25,@object
	.size		$str$25,(__unnamed_1 - $str$25)
$str$25:
        /*0016*/ 	.byte	0x2f, 0x74, 0x6d, 0x70, 0x2f, 0x63, 0x75, 0x74, 0x6c, 0x61, 0x73, 0x73, 0x5f, 0x73, 0x77, 0x65
        /*0026*/ 	.byte	0x65, 0x70, 0x5f, 0x73, 0x72, 0x63, 0x2f, 0x69, 0x6e, 0x63, 0x6c, 0x75, 0x64, 0x65, 0x2f, 0x63
        /*0036*/ 	.byte	0x75, 0x74, 0x65, 0x2f, 0x70, 0x6f, 0x69, 0x6e, 0x74, 0x65, 0x72, 0x5f, 0x66, 0x6c, 0x61, 0x67
        /*0046*/ 	.byte	0x67, 0x65, 0x64, 0x2e, 0x68, 0x70, 0x70, 0x00
	.type		__unnamed_1,@object
	.size		__unnamed_1,(__unnamed_2 - __unnamed_1)
__unnamed_1:
        /*004e*/ 	.byte	0x61, 0x75, 0x74, 0x6f, 0x20, 0x63, 0x75, 0x74, 0x65, 0x3a, 0x3a, 0x61, 0x73, 0x5f, 0x70, 0x6f
        /* <DEDUP_REMOVED lines=27> */
        /*020e*/ 	.byte	0x38, 0x31, 0x39, 0x32, 0x3e, 0x3e, 0x3e, 0x3e, 0x3e, 0x20, 0x26, 0x5d, 0x00
	.type		__unnamed_2,@object
	.size		__unnamed_2,(.L_1 - __unnamed_2)
__unnamed_2:
        /* <DEDUP_REMOVED lines=29> */
.L_1:


//--------------------- .nv.shared._ZN7cutlass13device_kernelINS_4gemm6kernel13GemmUniversalIN4cute5tupleIJiiiiEEENS1_10collective13CollectiveMmaINS1_39MainloopSm90TmaGmmaRmemAWarpSpecializedILi4ENS5_IJNS4_1CILi1EEESB_SB_EEENS1_35KernelTmaWarpSpecializedCooperativeEEENS5_IJNSA_ILi128EEENSA_ILi64EEESG_EEENS_10tfloat32_tENS5_IJSB_llEEESI_NS5_IJlSB_lEEENS4_8TiledMMAINS4_8MMA_AtomIJNS4_4SM904GMMA29MMA_64x64x8_F32TF32TF32_RS_TNILNSO_7ScaleInE1ELSQ_1EEEEEENS4_6LayoutINS5_IJNSA_ILi2EEESB_SB_EEENS5_IJSB_NSA_ILi0EEESW_EEEEENS5_IJNS4_10UnderscoreESZ_SZ_EEEEENS4_13SM90_TMA_LOADENS4_14ComposedLayoutINS4_7SwizzleILi1ELi4ELi3EEENS4_18smem_ptr_flag_bitsILi32EEENST_INS5_IJNSA_ILi8EEES18_EEENS5_IJSB_S18_EEEEEEENS4_9Copy_AtomIJNS4_39AutoVectorizingCopyWithAssumedAlignmentILi128EEESI_EEENS4_8identityES12_NS13_INS14_ILi3ELi4ELi3EEES17_NST_INS5_IJS18_NSA_ILi32EEEEEENS5_IJS1J_SB_EEEEEEEvS1H_EENS_8epilogue10collective6detail29Sm90TmaWarpSpecializedAdapterINS1Q_15DefaultEpilogueISI_SK_SK_NS1P_6thread17LinearCombinationISI_Li1EffLNS1U_9ScaleType4KindE0ELNS_15FloatRoundStyleE2ESI_EENS1_15EpilogueDefaultEEEEEvvEEEEvNT_6ParamsE --------------------------
	.section	.nv.shared._ZN7cutlass13device_kernelINS_4gemm6kernel13GemmUniversalIN4cute5tupleIJiiiiEEENS1_10collective13CollectiveMmaINS1_39MainloopSm90TmaGmmaRmemAWarpSpecializedILi4ENS5_IJNS4_1CILi1EEESB_SB_EEENS1_35KernelTmaWarpSpecializedCooperativeEEENS5_IJNSA_ILi128EEENSA_ILi64EEESG_EEENS_10tfloat32_tENS5_IJSB_llEEESI_NS5_IJlSB_lEEENS4_8TiledMMAINS4_8MMA_AtomIJNS4_4SM904GMMA29MMA_64x64x8_F32TF32TF32_RS_TNILNSO_7ScaleInE1ELSQ_1EEEEEENS4_6LayoutINS5_IJNSA_ILi2EEESB_SB_EEENS5_IJSB_NSA_ILi0EEESW_EEEEENS5_IJNS4_10UnderscoreESZ_SZ_EEEEENS4_13SM90_TMA_LOADENS4_14ComposedLayoutINS4_7SwizzleILi1ELi4ELi3EEENS4_18smem_ptr_flag_bitsILi32EEENST_INS5_IJNSA_ILi8EEES18_EEENS5_IJSB_S18_EEEEEEENS4_9Copy_AtomIJNS4_39AutoVectorizingCopyWithAssumedAlignmentILi128EEESI_EEENS4_8identityES12_NS13_INS14_ILi3ELi4ELi3EEES17_NST_INS5_IJS18_NSA_ILi32EEEEEENS5_IJS1J_SB_EEEEEEEvS1H_EENS_8epilogue10collective6detail29Sm90TmaWarpSpecializedAdapterINS1Q_15DefaultEpilogueISI_SK_SK_NS1P_6thread17LinearCombinationISI_Li1EffLNS1U_9ScaleType4KindE0ELNS_15FloatRoundStyleE2ESI_EENS1_15EpilogueDefaultEEEEEvvEEEEvNT_6ParamsE,"aw",@nobits
	.sectionflags	@""
	.align	16
	.zero		1024


//--------------------- .nv.shared.reserved.0     --------------------------
	.section	.nv.shared.reserved.0,"aw",@nobits
	.weak		__nv_reservedSMEM_offset_0_alias
	.size		__nv_reservedSMEM_offset_0_alias, 0, 0
	.other		__nv_reservedSMEM_offset_0_alias,@"STO_CUDA_RESERVED_SHARED STV_DEFAULT"
__nv_reservedSMEM_offset_0_alias:
	.zero		0


//--------------------- .nv.global                --------------------------
	.section	.nv.global,"aw",@nobits
.nv.global:
	.type		_ZN40_INTERNAL_62d0fd6a_4_k_cu_cf6e9889_310774cute1_E,@object
	.size		_ZN40_INTERNAL_62d0fd6a_4_k_cu_cf6e9889_310774cute1_E,(_ZN40_INTERNAL_62d0fd6a_4_k_cu_cf6e9889_310774cuda3std3__45__cpo6cbeginE - _ZN40_INTERNAL_62d0fd6a_4_k_cu_cf6e9889_310774cute1_E)
_ZN40_INTERNAL_62d0fd6a_4_k_cu_cf6e9889_310774cute1_E:
	.zero		1
	.type		_ZN40_INTERNAL_62d0fd6a_4_k_cu_cf6e9889_310774cuda3std3__45__cpo6cbeginE,@object
	.size		_ZN40_INTERNAL_62d0fd6a_4_k_cu_cf6e9889_310774cuda3std3__45__cpo6cbeginE,(_ZN40_INTERNAL_62d0fd6a_4_k_cu_cf6e9889_310774cuda3std3__48in_placeE - _ZN40_INTERNAL_62d0fd6a_4_k_cu_cf6e9889_310774cuda3std3__45__cpo6cbeginE)
_ZN40_INTERNAL_62d0fd6a_4_k_cu_cf6e9889_310774cuda3std3__45__cpo6cbeginE:
	.zero		1
	.type		_ZN40_INTERNAL_62d0fd6a_4_k_cu_cf6e9889_310774cuda3std3__48in_placeE,@object
	.size		_ZN40_INTERNAL_62d0fd6a_4_k_cu_cf6e9889_310774cuda3std3__48in_placeE,(_ZN40_INTERNAL_62d0fd6a_4_k_cu_cf6e9889_310774cuda3std6ranges3__45__cpo9iter_moveE - _ZN40_INTERNAL_62d0fd6a_4_k_cu_cf6e9889_310774cuda3std3__48in_placeE)
_ZN40_INTERNAL_62d0fd6a_4_k_cu_cf6e9889_310774cuda3std3__48in_placeE:
	.zero		1
	.type		_ZN40_INTERNAL_62d0fd6a_4_k_cu_cf6e9889_310774cuda3std6ranges3__45__cpo9iter_moveE,@object
	.size		_ZN40_INTERNAL_62d0fd6a_4_k_cu_cf6e9889_310774cuda3std6ranges3__45__cpo9iter_moveE,(_ZN40_INTERNAL_62d0fd6a_4_k_cu_cf6e9889_310774cuda3std3__45__cpo5beginE - _ZN40_INTERNAL_62d0fd6a_4_k_cu_cf6e9889_310774cuda3std6ranges3__45__cpo9iter_moveE)
_ZN40_INTERNAL_62d0fd6a_4_k_cu_cf6e9889_310774cuda3std6ranges3__45__cpo9iter_moveE:
	.zero		1
	.type		_ZN40_INTERNAL_62d0fd6a_4_k_cu_cf6e9889_310774cuda3std3__45__cpo5beginE,@object
	.size		_ZN40_INTERNAL_62d0fd6a_4_k_cu_cf6e9889_310774cuda3std3__45__cpo5beginE,(_ZN40_INTERNAL_62d0fd6a_4_k_cu_cf6e9889_310774cuda3std3__442_GLOBAL__N__62d0fd6a_4_k_cu_cf6e9889_310776ignoreE - _ZN40_INTERNAL_62d0fd6a_4_k_cu_cf6e9889_310774cuda3std3__45__cpo5beginE)
_ZN40_INTERNAL_62d0fd6a_4_k_cu_cf6e9889_310774cuda3std3__45__cpo5beginE:
	.zero		1
	.type		_ZN40_INTERNAL_62d0fd6a_4_k_cu_cf6e9889_310774cuda3std3__442_GLOBAL__N__62d0fd6a_4_k_cu_cf6e9889_310776ignoreE,@object
	.size		_ZN40_INTERNAL_62d0fd6a_4_k_cu_cf6e9889_310774cuda3std3__442_GLOBAL__N__62d0fd6a_4_k_cu_cf6e9889_310776ignoreE,(_ZN40_INTERNAL_62d0fd6a_4_k_cu_cf6e9889_310774cute7productE - _ZN40_INTERNAL_62d0fd6a_4_k_cu_cf6e9889_310774cuda3std3__442_GLOBAL__N__62d0fd6a_4_k_cu_cf6e9889_310776ignoreE)
_ZN40_INTERNAL_62d0fd6a_4_k_cu_cf6e9889_310774cuda3std3__442_GLOBAL__N__62d0fd6a_4_k_cu_cf6e9889_310776ignoreE:
	.zero		1
	.type		_ZN40_INTERNAL_62d0fd6a_4_k_cu_cf6e9889_310774cute7productE,@object
	.size		_ZN40_INTERNAL_62d0fd6a_4_k_cu_cf6e9889_310774cute7productE,(_ZN40_INTERNAL_62d0fd6a_4_k_cu_cf6e9889_310774cuda3std3__45__cpo3endE - _ZN40_INTERNAL_62d0fd6a_4_k_cu_cf6e9889_310774cute7productE)
_ZN40_INTERNAL_62d0fd6a_4_k_cu_cf6e9889_310774cute7productE:
	.zero		1
	.type		_ZN40_INTERNAL_62d0fd6a_4_k_cu_cf6e9889_310774cuda3std3__45__cpo3endE,@object
	.size		_ZN40_INTERNAL_62d0fd6a_4_k_cu_cf6e9889_310774cuda3std3__45__cpo3endE,(_ZN40_INTERNAL_62d0fd6a_4_k_cu_cf6e9889_310774cuda3std3__419piecewise_constructE - _ZN40_INTERNAL_62d0fd6a_4_k_cu_cf6e9889_310774cuda3std3__45__cpo3endE)
_ZN40_INTERNAL_62d0fd6a_4_k_cu_cf6e9889_310774cuda3std3__45__cpo3endE:
	.zero		1
	.type		_ZN40_INTERNAL_62d0fd6a_4_k_cu_cf6e9889_310774cuda3std3__419piecewise_constructE,@object
	.size		_ZN40_INTERNAL_62d0fd6a_4_k_cu_cf6e9889_310774cuda3std3__419piecewise_constructE,(_ZN40_INTERNAL_62d0fd6a_4_k_cu_cf6e9889_310774cuda3std3__45__cpo4cendE - _ZN40_INTERNAL_62d0fd6a_4_k_cu_cf6e9889_310774cuda3std3__419piecewise_constructE)
_ZN40_INTERNAL_62d0fd6a_4_k_cu_cf6e9889_310774cuda3std3__419piecewise_constructE:
	.zero		1
	.type		_ZN40_INTERNAL_62d0fd6a_4_k_cu_cf6e9889_310774cuda3std3__45__cpo4cendE,@object
	.size		_ZN40_INTERNAL_62d0fd6a_4_k_cu_cf6e9889_310774cuda3std3__45__cpo4cendE,(_ZN40_INTERNAL_62d0fd6a_4_k_cu_cf6e9889_310774cuda3std6ranges3__45__cpo4swapE - _ZN40_INTERNAL_62d0fd6a_4_k_cu_cf6e9889_310774cuda3std3__45__cpo4cendE)
_ZN40_INTERNAL_62d0fd6a_4_k_cu_cf6e9889_310774cuda3std3__45__cpo4cendE:
	.zero		1
	.type		_ZN40_INTERNAL_62d0fd6a_4_k_cu_cf6e9889_310774cuda3std6ranges3__45__cpo4swapE,@object
	.size		_ZN40_INTERNAL_62d0fd6a_4_k_cu_cf6e9889_310774cuda3std6ranges3__45__cpo4swapE,(.L_9 - _ZN40_INTERNAL_62d0fd6a_4_k_cu_cf6e9889_310774cuda3std6ranges3__45__cpo4swapE)
_ZN40_INTERNAL_62d0fd6a_4_k_cu_cf6e9889_310774cuda3std6ranges3__45__cpo4swapE:
	.zero		1
.L_9:


//--------------------- .nv.constant0._ZN7cutlass13device_kernelINS_4gemm6kernel13GemmUniversalIN4cute5tupleIJiiiiEEENS1_10collective13CollectiveMmaINS1_39MainloopSm90TmaGmmaRmemAWarpSpecializedILi4ENS5_IJNS4_1CILi1EEESB_SB_EEENS1_35KernelTmaWarpSpecializedCooperativeEEENS5_IJNSA_ILi128EEENSA_ILi64EEESG_EEENS_10tfloat32_tENS5_IJSB_llEEESI_NS5_IJlSB_lEEENS4_8TiledMMAINS4_8MMA_AtomIJNS4_4SM904GMMA29MMA_64x64x8_F32TF32TF32_RS_TNILNSO_7ScaleInE1ELSQ_1EEEEEENS4_6LayoutINS5_IJNSA_ILi2EEESB_SB_EEENS5_IJSB_NSA_ILi0EEESW_EEEEENS5_IJNS4_10UnderscoreESZ_SZ_EEEEENS4_13SM90_TMA_LOADENS4_14ComposedLayoutINS4_7SwizzleILi1ELi4ELi3EEENS4_18smem_ptr_flag_bitsILi32EEENST_INS5_IJNSA_ILi8EEES18_EEENS5_IJSB_S18_EEEEEEENS4_9Copy_AtomIJNS4_39AutoVectorizingCopyWithAssumedAlignmentILi128EEESI_EEENS4_8identityES12_NS13_INS14_ILi3ELi4ELi3EEES17_NST_INS5_IJS18_NSA_ILi32EEEEEENS5_IJS1J_SB_EEEEEEEvS1H_EENS_8epilogue10collective6detail29Sm90TmaWarpSpecializedAdapterINS1Q_15DefaultEpilogueISI_SK_SK_NS1P_6thread17LinearCombinationISI_Li1EffLNS1U_9ScaleType4KindE0ELNS_15FloatRoundStyleE2ESI_EENS1_15EpilogueDefaultEEEEEvvEEEEvNT_6ParamsE --------------------------
	.section	.nv.constant0._ZN7cutlass13device_kernelINS_4gemm6kernel13GemmUniversalIN4cute5tupleIJiiiiEEENS1_10collective13CollectiveMmaINS1_39MainloopSm90TmaGmmaRmemAWarpSpecializedILi4ENS5_IJNS4_1CILi1EEESB_SB_EEENS1_35KernelTmaWarpSpecializedCooperativeEEENS5_IJNSA_ILi128EEENSA_ILi64EEESG_EEENS_10tfloat32_tENS5_IJSB_llEEESI_NS5_IJlSB_lEEENS4_8TiledMMAINS4_8MMA_AtomIJNS4_4SM904GMMA29MMA_64x64x8_F32TF32TF32_RS_TNILNSO_7ScaleInE1ELSQ_1EEEEEENS4_6LayoutINS5_IJNSA_ILi2EEESB_SB_EEENS5_IJSB_NSA_ILi0EEESW_EEEEENS5_IJNS4_10UnderscoreESZ_SZ_EEEEENS4_13SM90_TMA_LOADENS4_14ComposedLayoutINS4_7SwizzleILi1ELi4ELi3EEENS4_18smem_ptr_flag_bitsILi32EEENST_INS5_IJNSA_ILi8EEES18_EEENS5_IJSB_S18_EEEEEEENS4_9Copy_AtomIJNS4_39AutoVectorizingCopyWithAssumedAlignmentILi128EEESI_EEENS4_8identityES12_NS13_INS14_ILi3ELi4ELi3EEES17_NST_INS5_IJS18_NSA_ILi32EEEEEENS5_IJS1J_SB_EEEEEEEvS1H_EENS_8epilogue10collective6detail29Sm90TmaWarpSpecializedAdapterINS1Q_15DefaultEpilogueISI_SK_SK_NS1P_6thread17LinearCombinationISI_Li1EffLNS1U_9ScaleType4KindE0ELNS_15FloatRoundStyleE2ESI_EENS1_15EpilogueDefaultEEEEEvvEEEEvNT_6ParamsE,"a",@progbits
	.sectionflags	@""
	.align	4
.nv.constant0._ZN7cutlass13device_kernelINS_4gemm6kernel13GemmUniversalIN4cute5tupleIJiiiiEEENS1_10collective13CollectiveMmaINS1_39MainloopSm90TmaGmmaRmemAWarpSpecializedILi4ENS5_IJNS4_1CILi1EEESB_SB_EEENS1_35KernelTmaWarpSpecializedCooperativeEEENS5_IJNSA_ILi128EEENSA_ILi64EEESG_EEENS_10tfloat32_tENS5_IJSB_llEEESI_NS5_IJlSB_lEEENS4_8TiledMMAINS4_8MMA_AtomIJNS4_4SM904GMMA29MMA_64x64x8_F32TF32TF32_RS_TNILNSO_7ScaleInE1ELSQ_1EEEEEENS4_6LayoutINS5_IJNSA_ILi2EEESB_SB_EEENS5_IJSB_NSA_ILi0EEESW_EEEEENS5_IJNS4_10UnderscoreESZ_SZ_EEEEENS4_13SM90_TMA_LOADENS4_14ComposedLayoutINS4_7SwizzleILi1ELi4ELi3EEENS4_18smem_ptr_flag_bitsILi32EEENST_INS5_IJNSA_ILi8EEES18_EEENS5_IJSB_S18_EEEEEEENS4_9Copy_AtomIJNS4_39AutoVectorizingCopyWithAssumedAlignmentILi128EEESI_EEENS4_8identityES12_NS13_INS14_ILi3ELi4ELi3EEES17_NST_INS5_IJS18_NSA_ILi32EEEEEENS5_IJS1J_SB_EEEEEEEvS1H_EENS_8epilogue10collective6detail29Sm90TmaWarpSpecializedAdapterINS1Q_15DefaultEpilogueISI_SK_SK_NS1P_6thread17LinearCombinationISI_Li1EffLNS1U_9ScaleType4KindE0ELNS_15FloatRoundStyleE2ESI_EENS1_15EpilogueDefaultEEEEEvvEEEEvNT_6ParamsE:
	.zero		1664


//--------------------- SYMBOLS --------------------------

	.type		.nv.reservedSmem.offset0,@object
	.size		.nv.reservedSmem.offset0,0x4
	.type		__assertfail,@function
